//
// Generated by NVIDIA NVVM Compiler
//
// Compiler Build ID: CL-36424714
// Cuda compilation tools, release 13.0, V13.0.88
// Based on NVVM 20.0.0
//

.version 9.0
.target sm_100
.address_size 64

	// .globl	_Z17gpu_shared_memoryPfS_ii
.extern .shared .align 16 .b8 l_x[];

.visible .entry _Z17gpu_shared_memoryPfS_ii(
	.param .u64 .ptr .align 1 _Z17gpu_shared_memoryPfS_ii_param_0,
	.param .u64 .ptr .align 1 _Z17gpu_shared_memoryPfS_ii_param_1,
	.param .u32 _Z17gpu_shared_memoryPfS_ii_param_2,
	.param .u32 _Z17gpu_shared_memoryPfS_ii_param_3
)
{
	.reg .pred 	%p<23>;
	.reg .b32 	%r<110>;
	.reg .b32 	%f<242>;
	.reg .b64 	%rd<14>;

	ld.param.u64 	%rd5, [_Z17gpu_shared_memoryPfS_ii_param_0];
	ld.param.u64 	%rd6, [_Z17gpu_shared_memoryPfS_ii_param_1];
	ld.param.u32 	%r42, [_Z17gpu_shared_memoryPfS_ii_param_2];
	ld.param.u32 	%r44, [_Z17gpu_shared_memoryPfS_ii_param_3];
	cvta.to.global.u64 	%rd7, %rd5;
	cvta.to.global.u64 	%rd1, %rd6;
	mov.u32 	%r1, %ntid.x;
	mov.u32 	%r45, %ctaid.x;
	mov.u32 	%r2, %tid.x;
	mad.lo.s32 	%r3, %r1, %r45, %r2;
	mul.wide.s32 	%rd8, %r3, 4;
	add.s64 	%rd2, %rd1, %rd8;
	shl.b32 	%r46, %r2, 2;
	mov.u32 	%r47, l_x;
	add.s32 	%r4, %r47, %r46;
	mul.wide.s32 	%rd9, %r42, 4;
	add.s64 	%rd3, %rd2, %rd9;
	shl.b32 	%r5, %r44, 2;
	add.s32 	%r6, %r4, %r5;
	add.s32 	%r7, %r2, 1;
	add.s32 	%r8, %r45, 1;
	cvt.rn.f32.u32 	%f1, %r8;
	shl.b32 	%r9, %r44, 1;
	add.s32 	%r10, %r6, %r5;
	add.s32 	%r11, %r10, %r5;
	sub.s32 	%r48, %r42, %r3;
	cvt.rn.f32.s32 	%f2, %r48;
	add.s64 	%rd4, %rd7, %rd8;
	not.b32 	%r49, %r2;
	add.s32 	%r50, %r1, %r49;
	and.b32  	%r12, %r50, 7;
	and.b32  	%r13, %r50, 3;
	and.b32  	%r14, %r1, 7;
	and.b32  	%r15, %r1, 2040;
	and.b32  	%r51, %r50, -8;
	neg.s32 	%r16, %r51;
	add.s32 	%r17, %r4, 16;
	mov.b32 	%r98, 0;
$L__BB0_1:
	setp.le.s32 	%p1, %r42, %r3;
	@%p1 bra 	$L__BB0_17;
	setp.ge.u32 	%p2, %r7, %r1;
	ld.global.f32 	%f33, [%rd2];
	st.shared.f32 	[%r4], %f33;
	ld.global.f32 	%f34, [%rd3];
	st.shared.f32 	[%r6], %f34;
	bar.sync 	0;
	mov.f32 	%f239, 0f00000000;
	@%p2 bra 	$L__BB0_15;
	sub.s32 	%r52, %r1, %r2;
	add.s32 	%r53, %r52, -2;
	setp.lt.u32 	%p3, %r53, 7;
	ld.shared.f32 	%f37, [%r4];
	ld.shared.f32 	%f38, [%r6];
	sub.f32 	%f39, %f37, %f38;
	mul.f32 	%f3, %f39, %f39;
	mov.f32 	%f239, 0f00000000;
	mov.u32 	%r100, %r7;
	@%p3 bra 	$L__BB0_7;
	mov.f32 	%f239, 0f00000000;
	mov.u32 	%r102, %r17;
	mov.u32 	%r103, %r16;
	mov.u32 	%r104, %r2;
$L__BB0_5:
	.pragma "nounroll";
	ld.shared.f32 	%f41, [%r102+-12];
	add.s32 	%r54, %r102, %r5;
	ld.shared.f32 	%f42, [%r54+-12];
	sub.f32 	%f43, %f41, %f42;
	fma.rn.f32 	%f44, %f43, %f43, %f3;
	sqrt.rn.f32 	%f45, %f44;
	add.f32 	%f46, %f239, %f45;
	ld.shared.f32 	%f47, [%r102+-8];
	ld.shared.f32 	%f48, [%r54+-8];
	sub.f32 	%f49, %f47, %f48;
	fma.rn.f32 	%f50, %f49, %f49, %f3;
	sqrt.rn.f32 	%f51, %f50;
	add.f32 	%f52, %f46, %f51;
	ld.shared.f32 	%f53, [%r102+-4];
	ld.shared.f32 	%f54, [%r54+-4];
	sub.f32 	%f55, %f53, %f54;
	fma.rn.f32 	%f56, %f55, %f55, %f3;
	sqrt.rn.f32 	%f57, %f56;
	add.f32 	%f58, %f52, %f57;
	ld.shared.f32 	%f59, [%r102];
	ld.shared.f32 	%f60, [%r54];
	sub.f32 	%f61, %f59, %f60;
	fma.rn.f32 	%f62, %f61, %f61, %f3;
	sqrt.rn.f32 	%f63, %f62;
	add.f32 	%f64, %f58, %f63;
	ld.shared.f32 	%f65, [%r102+4];
	ld.shared.f32 	%f66, [%r54+4];
	sub.f32 	%f67, %f65, %f66;
	fma.rn.f32 	%f68, %f67, %f67, %f3;
	sqrt.rn.f32 	%f69, %f68;
	add.f32 	%f70, %f64, %f69;
	ld.shared.f32 	%f71, [%r102+8];
	ld.shared.f32 	%f72, [%r54+8];
	sub.f32 	%f73, %f71, %f72;
	fma.rn.f32 	%f74, %f73, %f73, %f3;
	sqrt.rn.f32 	%f75, %f74;
	add.f32 	%f76, %f70, %f75;
	ld.shared.f32 	%f77, [%r102+12];
	ld.shared.f32 	%f78, [%r54+12];
	sub.f32 	%f79, %f77, %f78;
	fma.rn.f32 	%f80, %f79, %f79, %f3;
	sqrt.rn.f32 	%f81, %f80;
	add.f32 	%f82, %f76, %f81;
	ld.shared.f32 	%f83, [%r102+16];
	ld.shared.f32 	%f84, [%r54+16];
	sub.f32 	%f85, %f83, %f84;
	fma.rn.f32 	%f86, %f85, %f85, %f3;
	sqrt.rn.f32 	%f87, %f86;
	add.f32 	%f239, %f82, %f87;
	add.s32 	%r104, %r104, 8;
	add.s32 	%r103, %r103, 8;
	add.s32 	%r102, %r102, 32;
	setp.eq.s32 	%p4, %r103, 0;
	@%p4 bra 	$L__BB0_6;
	bra.uni 	$L__BB0_5;
$L__BB0_6:
	add.s32 	%r100, %r104, 1;
$L__BB0_7:
	setp.eq.s32 	%p5, %r12, 0;
	@%p5 bra 	$L__BB0_15;
	add.s32 	%r55, %r12, -1;
	setp.lt.u32 	%p6, %r55, 3;
	@%p6 bra 	$L__BB0_10;
	shl.b32 	%r56, %r100, 2;
	mov.u32 	%r57, l_x;
	add.s32 	%r58, %r57, %r56;
	ld.shared.f32 	%f89, [%r58];
	add.s32 	%r59, %r58, %r5;
	ld.shared.f32 	%f90, [%r59];
	sub.f32 	%f91, %f89, %f90;
	fma.rn.f32 	%f92, %f91, %f91, %f3;
	sqrt.rn.f32 	%f93, %f92;
	add.f32 	%f94, %f239, %f93;
	ld.shared.f32 	%f95, [%r58+4];
	ld.shared.f32 	%f96, [%r59+4];
	sub.f32 	%f97, %f95, %f96;
	fma.rn.f32 	%f98, %f97, %f97, %f3;
	sqrt.rn.f32 	%f99, %f98;
	add.f32 	%f100, %f94, %f99;
	ld.shared.f32 	%f101, [%r58+8];
	ld.shared.f32 	%f102, [%r59+8];
	sub.f32 	%f103, %f101, %f102;
	fma.rn.f32 	%f104, %f103, %f103, %f3;
	sqrt.rn.f32 	%f105, %f104;
	add.f32 	%f106, %f100, %f105;
	ld.shared.f32 	%f107, [%r58+12];
	ld.shared.f32 	%f108, [%r59+12];
	sub.f32 	%f109, %f107, %f108;
	fma.rn.f32 	%f110, %f109, %f109, %f3;
	sqrt.rn.f32 	%f111, %f110;
	add.f32 	%f239, %f106, %f111;
	add.s32 	%r100, %r100, 4;
$L__BB0_10:
	setp.eq.s32 	%p7, %r13, 0;
	@%p7 bra 	$L__BB0_15;
	setp.eq.s32 	%p8, %r13, 1;
	@%p8 bra 	$L__BB0_13;
	shl.b32 	%r60, %r100, 2;
	mov.u32 	%r61, l_x;
	add.s32 	%r62, %r61, %r60;
	ld.shared.f32 	%f113, [%r62];
	add.s32 	%r63, %r62, %r5;
	ld.shared.f32 	%f114, [%r63];
	sub.f32 	%f115, %f113, %f114;
	fma.rn.f32 	%f116, %f115, %f115, %f3;
	sqrt.rn.f32 	%f117, %f116;
	add.f32 	%f118, %f239, %f117;
	ld.shared.f32 	%f119, [%r62+4];
	ld.shared.f32 	%f120, [%r63+4];
	sub.f32 	%f121, %f119, %f120;
	fma.rn.f32 	%f122, %f121, %f121, %f3;
	sqrt.rn.f32 	%f123, %f122;
	add.f32 	%f239, %f118, %f123;
	add.s32 	%r100, %r100, 2;
$L__BB0_13:
	not.b32 	%r64, %r2;
	add.s32 	%r65, %r1, %r64;
	and.b32  	%r66, %r65, 1;
	setp.eq.b32 	%p9, %r66, 1;
	not.pred 	%p10, %p9;
	@%p10 bra 	$L__BB0_15;
	shl.b32 	%r67, %r100, 2;
	mov.u32 	%r68, l_x;
	add.s32 	%r69, %r68, %r67;
	ld.shared.f32 	%f124, [%r69];
	add.s32 	%r70, %r69, %r5;
	ld.shared.f32 	%f125, [%r70];
	sub.f32 	%f126, %f124, %f125;
	fma.rn.f32 	%f127, %f126, %f126, %f3;
	sqrt.rn.f32 	%f128, %f127;
	add.f32 	%f239, %f239, %f128;
$L__BB0_15:
	div.u32 	%r71, %r42, %r1;
	cvt.rn.f32.u32 	%f14, %r71;
	setp.leu.f32 	%p11, %f14, %f1;
	mov.u32 	%r108, %r8;
	@%p11 bra 	$L__BB0_16;
	bra.uni 	$L__BB0_28;
$L__BB0_16:
	div.rn.f32 	%f224, %f239, %f2;
	st.global.f32 	[%rd4], %f224;
$L__BB0_17:
	add.s32 	%r98, %r98, 1;
	setp.ne.s32 	%p22, %r98, 10000;
	@%p22 bra 	$L__BB0_1;
	ret;
$L__BB0_19:
	setp.eq.s32 	%p15, %r14, 0;
	@%p15 bra 	$L__BB0_27;
	add.s32 	%r80, %r14, -1;
	setp.lt.u32 	%p16, %r80, 3;
	@%p16 bra 	$L__BB0_22;
	add.s32 	%r81, %r9, %r106;
	shl.b32 	%r82, %r81, 2;
	mov.u32 	%r83, l_x;
	add.s32 	%r84, %r83, %r82;
	ld.shared.f32 	%f183, [%r84];
	add.s32 	%r85, %r84, %r5;
	ld.shared.f32 	%f184, [%r85];
	sub.f32 	%f185, %f183, %f184;
	fma.rn.f32 	%f186, %f185, %f185, %f28;
	sqrt.rn.f32 	%f187, %f186;
	add.f32 	%f188, %f239, %f187;
	ld.shared.f32 	%f189, [%r84+4];
	ld.shared.f32 	%f190, [%r85+4];
	sub.f32 	%f191, %f189, %f190;
	fma.rn.f32 	%f192, %f191, %f191, %f28;
	sqrt.rn.f32 	%f193, %f192;
	add.f32 	%f194, %f188, %f193;
	ld.shared.f32 	%f195, [%r84+8];
	ld.shared.f32 	%f196, [%r85+8];
	sub.f32 	%f197, %f195, %f196;
	fma.rn.f32 	%f198, %f197, %f197, %f28;
	sqrt.rn.f32 	%f199, %f198;
	add.f32 	%f200, %f194, %f199;
	ld.shared.f32 	%f201, [%r84+12];
	ld.shared.f32 	%f202, [%r85+12];
	sub.f32 	%f203, %f201, %f202;
	fma.rn.f32 	%f204, %f203, %f203, %f28;
	sqrt.rn.f32 	%f205, %f204;
	add.f32 	%f239, %f200, %f205;
	add.s32 	%r106, %r106, 4;
$L__BB0_22:
	and.b32  	%r86, %r1, 3;
	setp.eq.s32 	%p17, %r86, 0;
	@%p17 bra 	$L__BB0_27;
	setp.eq.s32 	%p18, %r86, 1;
	@%p18 bra 	$L__BB0_25;
	add.s32 	%r87, %r9, %r106;
	shl.b32 	%r88, %r87, 2;
	mov.u32 	%r89, l_x;
	add.s32 	%r90, %r89, %r88;
	ld.shared.f32 	%f207, [%r90];
	add.s32 	%r91, %r90, %r5;
	ld.shared.f32 	%f208, [%r91];
	sub.f32 	%f209, %f207, %f208;
	fma.rn.f32 	%f210, %f209, %f209, %f28;
	sqrt.rn.f32 	%f211, %f210;
	add.f32 	%f212, %f239, %f211;
	ld.shared.f32 	%f213, [%r90+4];
	ld.shared.f32 	%f214, [%r91+4];
	sub.f32 	%f215, %f213, %f214;
	fma.rn.f32 	%f216, %f215, %f215, %f28;
	sqrt.rn.f32 	%f217, %f216;
	add.f32 	%f239, %f212, %f217;
	add.s32 	%r106, %r106, 2;
$L__BB0_25:
	and.b32  	%r92, %r1, 1;
	setp.eq.b32 	%p19, %r92, 1;
	not.pred 	%p20, %p19;
	@%p20 bra 	$L__BB0_27;
	add.s32 	%r93, %r9, %r106;
	shl.b32 	%r94, %r93, 2;
	mov.u32 	%r95, l_x;
	add.s32 	%r96, %r95, %r94;
	ld.shared.f32 	%f218, [%r96];
	add.s32 	%r97, %r96, %r5;
	ld.shared.f32 	%f219, [%r97];
	sub.f32 	%f220, %f218, %f219;
	fma.rn.f32 	%f221, %f220, %f220, %f28;
	sqrt.rn.f32 	%f222, %f221;
	add.f32 	%f239, %f239, %f222;
$L__BB0_27:
	add.s32 	%r108, %r108, 1;
	cvt.rn.f32.u32 	%f223, %r108;
	setp.leu.f32 	%p21, %f14, %f223;
	@%p21 bra 	$L__BB0_16;
$L__BB0_28:
	mad.lo.s32 	%r38, %r108, %r1, %r2;
	setp.ge.s32 	%p12, %r38, %r42;
	@%p12 bra 	$L__BB0_30;
	mul.wide.s32 	%rd10, %r38, 4;
	add.s64 	%rd11, %rd1, %rd10;
	ld.global.f32 	%f129, [%rd11];
	st.shared.f32 	[%r10], %f129;
$L__BB0_30:
	setp.lt.u32 	%p13, %r1, 8;
	add.s32 	%r73, %r38, %r42;
	mul.wide.s32 	%rd12, %r73, 4;
	add.s64 	%rd13, %rd1, %rd12;
	ld.global.f32 	%f131, [%rd13];
	st.shared.f32 	[%r11], %f131;
	bar.sync 	0;
	ld.shared.f32 	%f132, [%r4];
	ld.shared.f32 	%f133, [%r6];
	sub.f32 	%f134, %f132, %f133;
	mul.f32 	%f28, %f134, %f134;
	mov.b32 	%r106, 0;
	@%p13 bra 	$L__BB0_19;
	mov.b32 	%r109, 0;
$L__BB0_32:
	.pragma "nounroll";
	add.s32 	%r75, %r9, %r109;
	shl.b32 	%r76, %r75, 2;
	mov.u32 	%r77, l_x;
	add.s32 	%r78, %r77, %r76;
	ld.shared.v2.f32 	{%f135, %f136}, [%r78];
	add.s32 	%r79, %r78, %r5;
	ld.shared.f32 	%f137, [%r79];
	sub.f32 	%f138, %f135, %f137;
	fma.rn.f32 	%f139, %f138, %f138, %f28;
	sqrt.rn.f32 	%f140, %f139;
	add.f32 	%f141, %f239, %f140;
	ld.shared.f32 	%f142, [%r79+4];
	sub.f32 	%f143, %f136, %f142;
	fma.rn.f32 	%f144, %f143, %f143, %f28;
	sqrt.rn.f32 	%f145, %f144;
	add.f32 	%f146, %f141, %f145;
	ld.shared.v2.f32 	{%f147, %f148}, [%r78+8];
	ld.shared.f32 	%f149, [%r79+8];
	sub.f32 	%f150, %f147, %f149;
	fma.rn.f32 	%f151, %f150, %f150, %f28;
	sqrt.rn.f32 	%f152, %f151;
	add.f32 	%f153, %f146, %f152;
	ld.shared.f32 	%f154, [%r79+12];
	sub.f32 	%f155, %f148, %f154;
	fma.rn.f32 	%f156, %f155, %f155, %f28;
	sqrt.rn.f32 	%f157, %f156;
	add.f32 	%f158, %f153, %f157;
	ld.shared.v2.f32 	{%f159, %f160}, [%r78+16];
	ld.shared.f32 	%f161, [%r79+16];
	sub.f32 	%f162, %f159, %f161;
	fma.rn.f32 	%f163, %f162, %f162, %f28;
	sqrt.rn.f32 	%f164, %f163;
	add.f32 	%f165, %f158, %f164;
	ld.shared.f32 	%f166, [%r79+20];
	sub.f32 	%f167, %f160, %f166;
	fma.rn.f32 	%f168, %f167, %f167, %f28;
	sqrt.rn.f32 	%f169, %f168;
	add.f32 	%f170, %f165, %f169;
	ld.shared.v2.f32 	{%f171, %f172}, [%r78+24];
	ld.shared.f32 	%f173, [%r79+24];
	sub.f32 	%f174, %f171, %f173;
	fma.rn.f32 	%f175, %f174, %f174, %f28;
	sqrt.rn.f32 	%f176, %f175;
	add.f32 	%f177, %f170, %f176;
	ld.shared.f32 	%f178, [%r79+28];
	sub.f32 	%f179, %f172, %f178;
	fma.rn.f32 	%f180, %f179, %f179, %f28;
	sqrt.rn.f32 	%f181, %f180;
	add.f32 	%f239, %f177, %f181;
	add.s32 	%r109, %r109, 8;
	setp.eq.s32 	%p14, %r109, %r15;
	mov.u32 	%r106, %r15;
	@%p14 bra 	$L__BB0_19;
	bra.uni 	$L__BB0_32;

}


// ===== COMPILED SASS (sm_100) =====

	.target	sm_100

	.elftype	@"ET_EXEC"


//--------------------- .note.nv.tkinfo           --------------------------
	.section	.note.nv.tkinfo,"",@"SHT_NOTE"
	.sectionflags	@"SHF_NOTE_NV_TKINFO"
	.tkinfo
        /*0018*/ 	.word	0x00000002
        /*0030*/ 	.string	""
        /*0030*/ 	.string	"ptxas"
        /*0030*/ 	.string	"Cuda compilation tools, release 13.0, V13.0.88"
        /*0030*/ 	.string	"Build cuda_13.0.r13.0/compiler.36424714_0"
        /*0030*/ 	.string	"-arch sm_100 -m 64 "



//--------------------- .note.nv.cuinfo           --------------------------
	.section	.note.nv.cuinfo,"",@"SHT_NOTE"
	.sectionflags	@"SHF_NOTE_NV_CUINFO"
        /*0018*/ 	.short	0x0002
        /*001a*/ 	.short	0x0064
        /*001c*/ 	.short	0x0082
	.zero		2


//--------------------- .nv.info                  --------------------------
	.section	.nv.info,"",@"SHT_CUDA_INFO"
	.align	4


	//----- nvinfo : EIATTR_REGCOUNT
	.align		4
        /*0000*/ 	.byte	0x04, 0x2f
        /*0002*/ 	.short	(.L_1 - .L_0)
	.align		4
.L_0:
        /*0004*/ 	.word	index@(_Z17gpu_shared_memoryPfS_ii)
        /*0008*/ 	.word	0x00000025


	//----- nvinfo : EIATTR_FRAME_SIZE
	.align		4
.L_1:
        /*000c*/ 	.byte	0x04, 0x11
        /*000e*/ 	.short	(.L_3 - .L_2)
	.align		4
.L_2:
        /*0010*/ 	.word	index@($__internal_1_$__cuda_sm3x_div_rn_noftz_f32_slowpath)
        /*0014*/ 	.word	0x00000000


	//----- nvinfo : EIATTR_FRAME_SIZE
	.align		4
.L_3:
        /*0018*/ 	.byte	0x04, 0x11
        /*001a*/ 	.short	(.L_5 - .L_4)
	.align		4
.L_4:
        /*001c*/ 	.word	index@($__internal_0_$__cuda_sm20_sqrt_rn_f32_slowpath)
        /*0020*/ 	.word	0x00000000


	//----- nvinfo : EIATTR_FRAME_SIZE
	.align		4
.L_5:
        /*0024*/ 	.byte	0x04, 0x11
        /*0026*/ 	.short	(.L_7 - .L_6)
	.align		4
.L_6:
        /*0028*/ 	.word	index@(_Z17gpu_shared_memoryPfS_ii)
        /*002c*/ 	.word	0x00000000


	//----- nvinfo : EIATTR_MIN_STACK_SIZE
	.align		4
.L_7:
        /*0030*/ 	.byte	0x04, 0x12
        /*0032*/ 	.short	(.L_9 - .L_8)
	.align		4
.L_8:
        /*0034*/ 	.word	index@(_Z17gpu_shared_memoryPfS_ii)
        /*0038*/ 	.word	0x00000000
.L_9:


//--------------------- .nv.compat                --------------------------
	.section	.nv.compat,"",@"SHT_CUDA_COMPAT_INFO"
	.align	4
        /*0000*/ 	.byte	0x02, 0x09, 0x00, 0x00, 0x02, 0x02, 0x01, 0x00, 0x02, 0x05, 0x05, 0x00, 0x03, 0x07, 0x01, 0x01
        /*0010*/ 	.byte	0x02, 0x03, 0x00, 0x00, 0x02, 0x06, 0x01, 0x00, 0x04, 0x0b, 0x08, 0x00, 0x01, 0x00, 0x00, 0x00
        /*0020*/ 	.byte	0x00, 0x00, 0x00, 0x00


//--------------------- .nv.info._Z17gpu_shared_memoryPfS_ii --------------------------
	.section	.nv.info._Z17gpu_shared_memoryPfS_ii,"",@"SHT_CUDA_INFO"
	.sectionflags	@""
	.align	4


	//----- nvinfo : EIATTR_CUDA_API_VERSION
	.align		4
        /*0000*/ 	.byte	0x04, 0x37
        /*0002*/ 	.short	(.L_11 - .L_10)
.L_10:
        /*0004*/ 	.word	0x00000082


	//----- nvinfo : EIATTR_KPARAM_INFO
	.align		4
.L_11:
        /*0008*/ 	.byte	0x04, 0x17
        /*000a*/ 	.short	(.L_13 - .L_12)
.L_12:
        /*000c*/ 	.word	0x00000000
        /*0010*/ 	.short	0x0003
        /*0012*/ 	.short	0x0014
        /*0014*/ 	.byte	0x00, 0xf0, 0x11, 0x00


	//----- nvinfo : EIATTR_KPARAM_INFO
	.align		4
.L_13:
        /*0018*/ 	.byte	0x04, 0x17
        /*001a*/ 	.short	(.L_15 - .L_14)
.L_14:
        /*001c*/ 	.word	0x00000000
        /*0020*/ 	.short	0x0002
        /*0022*/ 	.short	0x0010
        /*0024*/ 	.byte	0x00, 0xf0, 0x11, 0x00


	//----- nvinfo : EIATTR_KPARAM_INFO
	.align		4
.L_15:
        /*0028*/ 	.byte	0x04, 0x17
        /*002a*/ 	.short	(.L_17 - .L_16)
.L_16:
        /*002c*/ 	.word	0x00000000
        /*0030*/ 	.short	0x0001
        /*0032*/ 	.short	0x0008
        /*0034*/ 	.byte	0x00, 0xf5, 0x21, 0x00


	//----- nvinfo : EIATTR_KPARAM_INFO
	.align		4
.L_17:
        /*0038*/ 	.byte	0x04, 0x17
        /*003a*/ 	.short	(.L_19 - .L_18)
.L_18:
        /*003c*/ 	.word	0x00000000
        /*0040*/ 	.short	0x0000
        /*0042*/ 	.short	0x0000
        /*0044*/ 	.byte	0x00, 0xf5, 0x21, 0x00


	//----- nvinfo : EIATTR_SPARSE_MMA_MASK
	.align		4
.L_19:
        /*0048*/ 	.byte	0x03, 0x50
        /*004a*/ 	.short	0x0000


	//----- nvinfo : EIATTR_MAXREG_COUNT
	.align		4
        /*004c*/ 	.byte	0x03, 0x1b
        /*004e*/ 	.short	0x00ff


	//----- nvinfo : EIATTR_NUM_BARRIERS
	.align		4
        /*0050*/ 	.byte	0x02, 0x4c
        /*0052*/ 	.byte	0x01
	.zero		1


	//----- nvinfo : EIATTR_MERCURY_ISA_VERSION
	.align		4
        /*0054*/ 	.byte	0x03, 0x5f
        /*0056*/ 	.short	0x0101


	//----- nvinfo : EIATTR_VRC_CTA_INIT_COUNT
	.align		4
        /*0058*/ 	.byte	0x02, 0x4a
	.zero		1
	.zero		1


	//----- nvinfo : EIATTR_EXIT_INSTR_OFFSETS
	.align		4
        /*005c*/ 	.byte	0x04, 0x1c
        /*005e*/ 	.short	(.L_21 - .L_20)


	//   ....[0]....
.L_20:
        /*0060*/ 	.word	0x00003150


	//----- nvinfo : EIATTR_CRS_STACK_SIZE
	.align		4
.L_21:
        /*0064*/ 	.byte	0x04, 0x1e
        /*0066*/ 	.short	(.L_23 - .L_22)
.L_22:
        /*0068*/ 	.word	0x00000000


	//----- nvinfo : EIATTR_CBANK_PARAM_SIZE
	.align		4
.L_23:
        /*006c*/ 	.byte	0x03, 0x19
        /*006e*/ 	.short	0x0018


	//----- nvinfo : EIATTR_PARAM_CBANK
	.align		4
        /*0070*/ 	.byte	0x04, 0x0a
        /*0072*/ 	.short	(.L_25 - .L_24)
	.align		4
.L_24:
        /*0074*/ 	.word	index@(.nv.constant0._Z17gpu_shared_memoryPfS_ii)
        /*0078*/ 	.short	0x0380
        /*007a*/ 	.short	0x0018


	//----- nvinfo : EIATTR_SW_WAR
	.align		4
.L_25:
        /*007c*/ 	.byte	0x04, 0x36
        /*007e*/ 	.short	(.L_27 - .L_26)
.L_26:
        /*0080*/ 	.word	0x00000008
.L_27:


//--------------------- .nv.callgraph             --------------------------
	.section	.nv.callgraph,"",@"SHT_CUDA_CALLGRAPH"
	.align	4
	.sectionentsize	8
	.align		4
        /*0000*/ 	.word	0x00000000
	.align		4
        /*0004*/ 	.word	0xffffffff
	.align		4
        /*0008*/ 	.word	0x00000000
	.align		4
        /*000c*/ 	.word	0xfffffffe
	.align		4
        /*0010*/ 	.word	0x00000000
	.align		4
        /*0014*/ 	.word	0xfffffffd
	.align		4
        /*0018*/ 	.word	0x00000000
	.align		4
        /*001c*/ 	.word	0xfffffffc


//--------------------- .text._Z17gpu_shared_memoryPfS_ii --------------------------
	.section	.text._Z17gpu_shared_memoryPfS_ii,"ax",@progbits
	.align	128
        .global         _Z17gpu_shared_memoryPfS_ii
        .type           _Z17gpu_shared_memoryPfS_ii,@function
        .size           _Z17gpu_shared_memoryPfS_ii,(.L_x_132 - _Z17gpu_shared_memoryPfS_ii)
        .other          _Z17gpu_shared_memoryPfS_ii,@"STO_CUDA_ENTRY STV_DEFAULT"
_Z17gpu_shared_memoryPfS_ii:
.text._Z17gpu_shared_memoryPfS_ii:
[----:B------:R-:W-:Y:S01]  /*0000*/  LDC R1, c[0x0][0x37c] ;  /* 0x0000df00ff017b82 */ /* 0x000fe20000000800 */
[----:B------:R-:W0:Y:S07]  /*0010*/  S2R R13, SR_TID.X ;  /* 0x00000000000d7919 */ /* 0x000e2e0000002100 */
[----:B------:R-:W1:Y:S01]  /*0020*/  S2UR UR5, SR_CgaCtaId ;  /* 0x00000000000579c3 */ /* 0x000e620000008800 */
[----:B------:R-:W2:Y:S01]  /*0030*/  LDCU UR15, c[0x0][0x360] ;  /* 0x00006c00ff0f77ac */ /* 0x000ea20008000800 */
[----:B------:R-:W-:Y:S01]  /*0040*/  HFMA2 R9, -RZ, RZ, 0, 0 ;  /* 0x00000000ff097431 */ /* 0x000fe200000001ff */
[----:B------:R-:W3:Y:S01]  /*0050*/  S2R R0, SR_CTAID.X ;  /* 0x0000000000007919 */ /* 0x000ee20000002500 */
[----:B------:R-:W-:Y:S01]  /*0060*/  UMOV UR4, 0x400 ;  /* 0x0000040000047882 */ /* 0x000fe20000000000 */
[----:B------:R-:W4:Y:S03]  /*0070*/  LDCU.64 UR12, c[0x0][0x358] ;  /* 0x00006b00ff0c77ac */ /* 0x000f260008000a00 */
[----:B------:R-:W5:Y:S08]  /*0080*/  LDC.64 R4, c[0x0][0x390] ;  /* 0x0000e400ff047b82 */ /* 0x000f700000000a00 */
[----:B------:R-:W4:Y:S01]  /*0090*/  LDC.64 R18, c[0x0][0x388] ;  /* 0x0000e200ff127b82 */ /* 0x000f220000000a00 */
[----:B--2---:R-:W-:-:S02]  /*00a0*/  ULOP3.LUT UR14, UR15, 0x7, URZ, 0xc0, !UPT ;  /* 0x000000070f0e7892 */ /* 0x004fc4000f8ec0ff */
[----:B------:R-:W-:-:S05]  /*00b0*/  ULOP3.LUT UR7, UR15, 0x7f8, URZ, 0xc0, !UPT ;  /* 0x000007f80f077892 */ /* 0x000fca000f8ec0ff */
[----:B------:R-:W2:Y:S01]  /*00c0*/  S2UR UR6, SR_CTAID.X ;  /* 0x00000000000679c3 */ /* 0x000ea20000002500 */
[----:B-1----:R-:W-:-:S06]  /*00d0*/  ULEA UR4, UR5, UR4, 0x18 ;  /* 0x0000000405047291 */ /* 0x002fcc000f8ec0ff */
[C---:B0-----:R-:W-:Y:S01]  /*00e0*/  LEA R16, R13.reuse, UR4, 0x2 ;  /* 0x000000040d107c11 */ /* 0x041fe2000f8e10ff */
[----:B------:R-:W0:Y:S01]  /*00f0*/  LDC.64 R22, c[0x0][0x380] ;  /* 0x0000e000ff167b82 */ /* 0x000e220000000a00 */
[----:B------:R-:W-:Y:S01]  /*0100*/  IADD3 R8, PT, PT, R13, 0x1, RZ ;  /* 0x000000010d087810 */ /* 0x000fe20007ffe0ff */
[----:B---3--:R-:W-:Y:S01]  /*0110*/  IMAD R11, R0, UR15, R13 ;  /* 0x0000000f000b7c24 */ /* 0x008fe2000f8e020d */
[----:B------:R-:W-:Y:S02]  /*0120*/  LOP3.LUT R0, RZ, R13, RZ, 0x33, !PT ;  /* 0x0000000dff007212 */ /* 0x000fe400078e33ff */
[----:B-----5:R-:W-:Y:S02]  /*0130*/  LEA R14, R5, R16, 0x2 ;  /* 0x00000010050e7211 */ /* 0x020fe400078e10ff */
[----:B------:R-:W-:Y:S01]  /*0140*/  IADD3 R0, PT, PT, R0, UR15, RZ ;  /* 0x0000000f00007c10 */ /* 0x000fe2000fffe0ff */
[----:B----4-:R-:W-:Y:S01]  /*0150*/  IMAD.WIDE R18, R11, 0x4, R18 ;  /* 0x000000040b127825 */ /* 0x010fe200078e0212 */
[----:B------:R-:W-:-:S02]  /*0160*/  LEA R12, R5, R14, 0x2 ;  /* 0x0000000e050c7211 */ /* 0x000fc400078e10ff */
[----:B------:R-:W-:Y:S02]  /*0170*/  IADD3 R3, PT, PT, -R11, R4, RZ ;  /* 0x000000040b037210 */ /* 0x000fe40007ffe1ff */
[----:B------:R-:W-:Y:S01]  /*0180*/  LOP3.LUT R2, R0, 0xfffffff8, RZ, 0xc0, !PT ;  /* 0xfffffff800027812 */ /* 0x000fe200078ec0ff */
[----:B------:R-:W-:Y:S01]  /*0190*/  IMAD.WIDE R20, R4, 0x4, R18 ;  /* 0x0000000404147825 */ /* 0x000fe200078e0212 */
[----:B--2---:R-:W-:Y:S01]  /*01a0*/  UIADD3 UR6, UPT, UPT, UR6, 0x1, URZ ;  /* 0x0000000106067890 */ /* 0x004fe2000fffe0ff */
[----:B------:R-:W-:Y:S02]  /*01b0*/  LEA R10, R5, R12, 0x2 ;  /* 0x0000000c050a7211 */ /* 0x000fe400078e10ff */
[C---:B------:R-:W-:Y:S02]  /*01c0*/  LOP3.LUT R6, R0.reuse, 0x7, RZ, 0xc0, !PT ;  /* 0x0000000700067812 */ /* 0x040fe400078ec0ff */
[----:B------:R-:W-:Y:S02]  /*01d0*/  LOP3.LUT R5, R0, 0x3, RZ, 0xc0, !PT ;  /* 0x0000000300057812 */ /* 0x000fe400078ec0ff */
[----:B------:R-:W-:Y:S01]  /*01e0*/  I2FP.F32.U32 R7, UR6 ;  /* 0x0000000600077c45 */ /* 0x000fe20008201000 */
[----:B0-----:R-:W-:Y:S01]  /*01f0*/  IMAD.WIDE R22, R11, 0x4, R22 ;  /* 0x000000040b167825 */ /* 0x001fe200078e0216 */
[----:B------:R-:W-:-:S02]  /*0200*/  IADD3 R4, PT, PT, R16, 0x10, RZ ;  /* 0x0000001010047810 */ /* 0x000fc40007ffe0ff */
[----:B------:R-:W-:Y:S02]  /*0210*/  I2FP.F32.S32 R3, R3 ;  /* 0x0000000300037245 */ /* 0x000fe40000201400 */
[----:B------:R-:W-:-:S07]  /*0220*/  IADD3 R2, PT, PT, -R2, RZ, RZ ;  /* 0x000000ff02027210 */ /* 0x000fce0007ffe1ff */
.L_x_117:
[----:B0-----:R-:W0:Y:S01]  /*0230*/  LDCU UR4, c[0x0][0x390] ;  /* 0x00007200ff0477ac */ /* 0x001e220008000800 */
[----:B------:R-:W-:-:S04]  /*0240*/  IADD3 R9, PT, PT, R9, 0x1, RZ ;  /* 0x0000000109097810 */ /* 0x000fc80007ffe0ff */
[----:B------:R-:W-:Y:S02]  /*0250*/  ISETP.NE.AND P2, PT, R9, 0x2710, PT ;  /* 0x000027100900780c */ /* 0x000fe40003f45270 */
[----:B0-----:R-:W-:-:S13]  /*0260*/  ISETP.GE.AND P0, PT, R11, UR4, PT ;  /* 0x000000040b007c0c */ /* 0x001fda000bf06270 */
[----:B------:R-:W-:Y:S05]  /*0270*/  @P0 BRA `(.L_x_0) ;  /* 0x0000002c00b00947 */ /* 0x000fea0003800000 */
[----:B------:R-:W2:Y:S04]  /*0280*/  LDG.E R15, desc[UR12][R18.64] ;  /* 0x0000000c120f7981 */ /* 0x000ea8000c1e1900 */
[----:B------:R-:W3:Y:S01]  /*0290*/  LDG.E R17, desc[UR12][R20.64] ;  /* 0x0000000c14117981 */ /* 0x000ee2000c1e1900 */
[----:B------:R-:W-:Y:S01]  /*02a0*/  ISETP.GE.U32.AND P0, PT, R8, UR15, PT ;  /* 0x0000000f08007c0c */ /* 0x000fe2000bf06070 */
[----:B------:R-:W-:Y:S05]  /*02b0*/  WARPSYNC.ALL ;  /* 0x0000000000007948 */ /* 0x000fea0003800000 */
[----:B------:R-:W-:Y:S01]  /*02c0*/  BSSY.RECONVERGENT B0, `(.L_x_1) ;  /* 0x0000162000007945 */ /* 0x000fe20003800200 */
[----:B------:R-:W-:Y:S01]  /*02d0*/  MOV R32, RZ ;  /* 0x000000ff00207202 */ /* 0x000fe20000000f00 */
[----:B--2---:R0:W-:Y:S04]  /*02e0*/  STS [R16], R15 ;  /* 0x0000000f10007388 */ /* 0x0041e80000000800 */
[----:B---3--:R0:W-:Y:S01]  /*02f0*/  STS [R14], R17 ;  /* 0x000000110e007388 */ /* 0x0081e20000000800 */
[----:B------:R-:W-:Y:S06]  /*0300*/  BAR.SYNC.DEFER_BLOCKING 0x0 ;  /* 0x0000000000007b1d */ /* 0x000fec0000010000 */
[----:B------:R-:W-:Y:S05]  /*0310*/  @P0 BRA `(.L_x_2) ;  /* 0x0000001400700947 */ /* 0x000fea0003800000 */
[----:B0-----:R-:W-:Y:S01]  /*0320*/  LDS R15, [R16] ;  /* 0x00000000100f7984 */ /* 0x001fe20000000800 */
[----:B------:R-:W-:Y:S01]  /*0330*/  MOV R0, UR15 ;  /* 0x0000000f00007c02 */ /* 0x000fe20008000f00 */
[----:B------:R-:W-:Y:S01]  /*0340*/  BSSY.RECONVERGENT B1, `(.L_x_3) ;  /* 0x00000af000017945 */ /* 0x000fe20003800200 */
[----:B------:R-:W-:Y:S01]  /*0350*/  HFMA2 R32, -RZ, RZ, 0, 0 ;  /* 0x00000000ff207431 */ /* 0x000fe200000001ff */
[----:B------:R-:W0:Y:S01]  /*0360*/  LDS R24, [R14] ;  /* 0x000000000e187984 */ /* 0x000e220000000800 */
[----:B------:R-:W-:Y:S02]  /*0370*/  IADD3 R0, PT, PT, R0, -0x2, -R13 ;  /* 0xfffffffe00007810 */ /* 0x000fe40007ffe80d */
[----:B------:R-:W-:Y:S02]  /*0380*/  MOV R26, R8 ;  /* 0x00000008001a7202 */ /* 0x000fe40000000f00 */
[----:B------:R-:W-:Y:S01]  /*0390*/  ISETP.GE.U32.AND P0, PT, R0, 0x7, PT ;  /* 0x000000070000780c */ /* 0x000fe20003f06070 */
[----:B0-----:R-:W-:-:S04]  /*03a0*/  FADD R15, R15, -R24 ;  /* 0x800000180f0f7221 */ /* 0x001fc80000000000 */
[----:B------:R-:W-:-:S08]  /*03b0*/  FMUL R33, R15, R15 ;  /* 0x0000000f0f217220 */ /* 0x000fd00000400000 */
[----:B------:R-:W-:Y:S05]  /*03c0*/  @!P0 BRA `(.L_x_4) ;  /* 0x0000000800988947 */ /* 0x000fea0003800000 */
[----:B------:R-:W-:Y:S01]  /*03d0*/  BSSY.RECONVERGENT B2, `(.L_x_5) ;  /* 0x00000a4000027945 */ /* 0x000fe20003800200 */
[----:B------:R-:W-:Y:S02]  /*03e0*/  MOV R32, RZ ;  /* 0x000000ff00207202 */ /* 0x000fe40000000f00 */
[----:B------:R-:W-:Y:S02]  /*03f0*/  MOV R31, R4 ;  /* 0x00000004001f7202 */ /* 0x000fe40000000f00 */
[----:B------:R-:W-:Y:S02]  /*0400*/  MOV R26, R2 ;  /* 0x00000002001a7202 */ /* 0x000fe40000000f00 */
[----:B------:R-:W-:-:S07]  /*0410*/  MOV R25, R13 ;  /* 0x0000000d00197202 */ /* 0x000fce0000000f00 */
.L_x_30:
[----:B------:R-:W0:Y:S01]  /*0420*/  LDC R0, c[0x0][0x394] ;  /* 0x0000e500ff007b82 */ /* 0x000e220000000800 */
[----:B------:R-:W-:Y:S01]  /*0430*/  IADD3 R26, PT, PT, R26, 0x8, RZ ;  /* 0x000000081a1a7810 */ /* 0x000fe20007ffe0ff */
[----:B------:R-:W-:Y:S03]  /*0440*/  BSSY.RECONVERGENT B3, `(.L_x_6) ;  /* 0x0000013000037945 */ /* 0x000fe60003800200 */
[----:B------:R-:W-:Y:S02]  /*0450*/  ISETP.NE.AND P0, PT, R26, RZ, PT ;  /* 0x000000ff1a00720c */ /* 0x000fe40003f05270 */
[----:B0-----:R-:W-:Y:S02]  /*0460*/  LEA R15, R0, R31, 0x2 ;  /* 0x0000001f000f7211 */ /* 0x001fe400078e10ff */
[----:B------:R-:W-:Y:S04]  /*0470*/  LDS R0, [R31+-0xc] ;  /* 0xfffff4001f007984 */ /* 0x000fe80000000800 */
[----:B------:R-:W0:Y:S02]  /*0480*/  LDS R17, [R15+-0xc] ;  /* 0xfffff4000f117984 */ /* 0x000e240000000800 */
[----:B0-----:R-:W-:-:S04]  /*0490*/  FADD R0, R0, -R17 ;  /* 0x8000001100007221 */ /* 0x001fc80000000000 */
[----:B------:R-:W-:-:S04]  /*04a0*/  FFMA R24, R0, R0, R33 ;  /* 0x0000000000187223 */ /* 0x000fc80000000021 */
[----:B------:R0:W1:Y:S01]  /*04b0*/  MUFU.RSQ R17, R24 ;  /* 0x0000001800117308 */ /* 0x0000620000001400 */
[----:B------:R-:W-:-:S04]  /*04c0*/  IADD3 R0, PT, PT, R24, -0xd000000, RZ ;  /* 0xf300000018007810 */ /* 0x000fc80007ffe0ff */
[----:B------:R-:W-:-:S13]  /*04d0*/  ISETP.GT.U32.AND P1, PT, R0, 0x727fffff, PT ;  /* 0x727fffff0000780c */ /* 0x000fda0003f24070 */
[----:B01----:R-:W-:Y:S05]  /*04e0*/  @!P1 BRA `(.L_x_7) ;  /* 0x0000000000109947 */ /* 0x003fea0003800000 */
[----:B------:R-:W-:Y:S02]  /*04f0*/  MOV R0, R24 ;  /* 0x0000001800007202 */ /* 0x000fe40000000f00 */
[----:B------:R-:W-:-:S07]  /*0500*/  MOV R24, 0x520 ;  /* 0x0000052000187802 */ /* 0x000fce0000000f00 */
[----:B------:R-:W-:Y:S05]  /*0510*/  CALL.REL.NOINC `($__internal_0_$__cuda_sm20_sqrt_rn_f32_slowpath) ;  /* 0x0000002c00107944 */ /* 0x000fea0003c00000 */
[----:B------:R-:W-:Y:S05]  /*0520*/  BRA `(.L_x_8) ;  /* 0x0000000000107947 */ /* 0x000fea0003800000 */
.L_x_7:
[----:B------:R-:W-:Y:S01]  /*0530*/  FMUL.FTZ R27, R24, R17 ;  /* 0x00000011181b7220 */ /* 0x000fe20000410000 */
[----:B------:R-:W-:-:S03]  /*0540*/  FMUL.FTZ R17, R17, 0.5 ;  /* 0x3f00000011117820 */ /* 0x000fc60000410000 */
[----:B------:R-:W-:-:S04]  /*0550*/  FFMA R0, -R27, R27, R24 ;  /* 0x0000001b1b007223 */ /* 0x000fc80000000118 */
[----:B------:R-:W-:-:S07]  /*0560*/  FFMA R27, R0, R17, R27 ;  /* 0x00000011001b7223 */ /* 0x000fce000000001b */
.L_x_8:
[----:B------:R-:W-:Y:S05]  /*0570*/  BSYNC.RECONVERGENT B3 ;  /* 0x0000000000037941 */ /* 0x000fea0003800200 */
.L_x_6:
[----:B------:R-:W-:Y:S01]  /*0580*/  LDS R0, [R31+-0x8] ;  /* 0xfffff8001f007984 */ /* 0x000fe20000000800 */
[----:B------:R-:W-:Y:S01]  /*0590*/  BSSY.RECONVERGENT B3, `(.L_x_9) ;  /* 0x0000011000037945 */ /* 0x000fe20003800200 */
[----:B------:R-:W-:Y:S02]  /*05a0*/  FADD R32, R27, R32 ;  /* 0x000000201b207221 */ /* 0x000fe40000000000 */
        /* <DEDUP_REMOVED lines=11> */
.L_x_10:
[----:B------:R-:W-:Y:S01]  /*0660*/  FMUL.FTZ R27, R24, R17 ;  /* 0x00000011181b7220 */ /* 0x000fe20000410000 */
[----:B------:R-:W-:-:S03]  /*0670*/  FMUL.FTZ R17, R17, 0.5 ;  /* 0x3f00000011117820 */ /* 0x000fc60000410000 */
[----:B------:R-:W-:-:S04]  /*0680*/  FFMA R0, -R27, R27, R24 ;  /* 0x0000001b1b007223 */ /* 0x000fc80000000118 */
[----:B------:R-:W-:-:S07]  /*0690*/  FFMA R27, R0, R17, R27 ;  /* 0x00000011001b7223 */ /* 0x000fce000000001b */
.L_x_11:
[----:B------:R-:W-:Y:S05]  /*06a0*/  BSYNC.RECONVERGENT B3 ;  /* 0x0000000000037941 */ /* 0x000fea0003800200 */
.L_x_9:
        /* <DEDUP_REMOVED lines=14> */
.L_x_13:
[----:B------:R-:W-:Y:S01]  /*0790*/  FMUL.FTZ R27, R24, R17 ;  /* 0x00000011181b7220 */ /* 0x000fe20000410000 */
[----:B------:R-:W-:-:S03]  /*07a0*/  FMUL.FTZ R17, R17, 0.5 ;  /* 0x3f00000011117820 */ /* 0x000fc60000410000 */
[----:B------:R-:W-:-:S04]  /*07b0*/  FFMA R0, -R27, R27, R24 ;  /* 0x0000001b1b007223 */ /* 0x000fc80000000118 */
[----:B------:R-:W-:-:S07]  /*07c0*/  FFMA R27, R0, R17, R27 ;  /* 0x00000011001b7223 */ /* 0x000fce000000001b */
.L_x_14:
[----:B------:R-:W-:Y:S05]  /*07d0*/  BSYNC.RECONVERGENT B3 ;  /* 0x0000000000037941 */ /* 0x000fea0003800200 */
.L_x_12:
[----:B------:R-:W-:Y:S01]  /*07e0*/  LDS R0, [R31] ;  /* 0x000000001f007984 */ /* 0x000fe20000000800 */
[----:B------:R-:W-:Y:S01]  /*07f0*/  BSSY.RECONVERGENT B3, `(.L_x_15) ;  /* 0x0000011000037945 */ /* 0x000fe20003800200 */
[----:B------:R-:W-:Y:S02]  /*0800*/  FADD R32, R32, R27 ;  /* 0x0000001b20207221 */ /* 0x000fe40000000000 */
[----:B------:R-:W0:Y:S02]  /*0810*/  LDS R17, [R15] ;  /* 0x000000000f117984 */ /* 0x000e240000000800 */
        /* <DEDUP_REMOVED lines=10> */
.L_x_16:
[----:B------:R-:W-:Y:S01]  /*08c0*/  FMUL.FTZ R27, R24, R17 ;  /* 0x00000011181b7220 */ /* 0x000fe20000410000 */
[----:B------:R-:W-:-:S03]  /*08d0*/  FMUL.FTZ R17, R17, 0.5 ;  /* 0x3f00000011117820 */ /* 0x000fc60000410000 */
[----:B------:R-:W-:-:S04]  /*08e0*/  FFMA R0, -R27, R27, R24 ;  /* 0x0000001b1b007223 */ /* 0x000fc80000000118 */
[----:B------:R-:W-:-:S07]  /*08f0*/  FFMA R27, R0, R17, R27 ;  /* 0x00000011001b7223 */ /* 0x000fce000000001b */
.L_x_17:
[----:B------:R-:W-:Y:S05]  /*0900*/  BSYNC.RECONVERGENT B3 ;  /* 0x0000000000037941 */ /* 0x000fea0003800200 */
.L_x_15:
[----:B------:R-:W-:Y:S01]  /*0910*/  LDS R0, [R31+0x4] ;  /* 0x000004001f007984 */ /* 0x000fe20000000800 */
[----:B------:R-:W-:Y:S01]  /*0920*/  BSSY.RECONVERGENT B3, `(.L_x_18) ;  /* 0x0000011000037945 */ /* 0x000fe20003800200 */
[----:B------:R-:W-:Y:S02]  /*0930*/  FADD R32, R32, R27 ;  /* 0x0000001b20207221 */ /* 0x000fe40000000000 */
[----:B------:R-:W0:Y:S02]  /*0940*/  LDS R17, [R15+0x4] ;  /* 0x000004000f117984 */ /* 0x000e240000000800 */
        /* <DEDUP_REMOVED lines=10> */
.L_x_19:
[----:B------:R-:W-:Y:S01]  /*09f0*/  FMUL.FTZ R27, R24, R17 ;  /* 0x00000011181b7220 */ /* 0x000fe20000410000 */
[----:B------:R-:W-:-:S03]  /*0a00*/  FMUL.FTZ R17, R17, 0.5 ;  /* 0x3f00000011117820 */ /* 0x000fc60000410000 */
[----:B------:R-:W-:-:S04]  /*0a10*/  FFMA R0, -R27, R27, R24 ;  /* 0x0000001b1b007223 */ /* 0x000fc80000000118 */
[----:B------:R-:W-:-:S07]  /*0a20*/  FFMA R27, R0, R17, R27 ;  /* 0x00000011001b7223 */ /* 0x000fce000000001b */
.L_x_20:
[----:B------:R-:W-:Y:S05]  /*0a30*/  BSYNC.RECONVERGENT B3 ;  /* 0x0000000000037941 */ /* 0x000fea0003800200 */
.L_x_18:
        /* <DEDUP_REMOVED lines=14> */
.L_x_22:
[----:B------:R-:W-:Y:S01]  /*0b20*/  FMUL.FTZ R27, R24, R17 ;  /* 0x00000011181b7220 */ /* 0x000fe20000410000 */
[----:B------:R-:W-:-:S03]  /*0b30*/  FMUL.FTZ R17, R17, 0.5 ;  /* 0x3f00000011117820 */ /* 0x000fc60000410000 */
[----:B------:R-:W-:-:S04]  /*0b40*/  FFMA R0, -R27, R27, R24 ;  /* 0x0000001b1b007223 */ /* 0x000fc80000000118 */
[----:B------:R-:W-:-:S07]  /*0b50*/  FFMA R27, R0, R17, R27 ;  /* 0x00000011001b7223 */ /* 0x000fce000000001b */
.L_x_23:
[----:B------:R-:W-:Y:S05]  /*0b60*/  BSYNC.RECONVERGENT B3 ;  /* 0x0000000000037941 */ /* 0x000fea0003800200 */
.L_x_21:
        /* <DEDUP_REMOVED lines=14> */
.L_x_25:
[----:B------:R-:W-:Y:S01]  /*0c50*/  FMUL.FTZ R27, R24, R17 ;  /* 0x00000011181b7220 */ /* 0x000fe20000410000 */
[----:B------:R-:W-:-:S03]  /*0c60*/  FMUL.FTZ R17, R17, 0.5 ;  /* 0x3f00000011117820 */ /* 0x000fc60000410000 */
[----:B------:R-:W-:-:S04]  /*0c70*/  FFMA R0, -R27, R27, R24 ;  /* 0x0000001b1b007223 */ /* 0x000fc80000000118 */
[----:B------:R-:W-:-:S07]  /*0c80*/  FFMA R27, R0, R17, R27 ;  /* 0x00000011001b7223 */ /* 0x000fce000000001b */
.L_x_26:
[----:B------:R-:W-:Y:S05]  /*0c90*/  BSYNC.RECONVERGENT B3 ;  /* 0x0000000000037941 */ /* 0x000fea0003800200 */
.L_x_24:
        /* <DEDUP_REMOVED lines=14> */
.L_x_28:
[----:B------:R-:W-:Y:S01]  /*0d80*/  FMUL.FTZ R27, R24, R17 ;  /* 0x00000011181b7220 */ /* 0x000fe20000410000 */
[----:B------:R-:W-:-:S03]  /*0d90*/  FMUL.FTZ R15, R17, 0.5 ;  /* 0x3f000000110f7820 */ /* 0x000fc60000410000 */
[----:B------:R-:W-:-:S04]  /*0da0*/  FFMA R0, -R27, R27, R24 ;  /* 0x0000001b1b007223 */ /* 0x000fc80000000118 */
[----:B------:R-:W-:-:S07]  /*0db0*/  FFMA R27, R0, R15, R27 ;  /* 0x0000000f001b7223 */ /* 0x000fce000000001b */
.L_x_29:
[----:B------:R-:W-:Y:S05]  /*0dc0*/  BSYNC.RECONVERGENT B3 ;  /* 0x0000000000037941 */ /* 0x000fea0003800200 */
.L_x_27:
[----:B------:R-:W-:Y:S01]  /*0dd0*/  FADD R32, R32, R27 ;  /* 0x0000001b20207221 */ /* 0x000fe20000000000 */
[----:B------:R-:W-:Y:S02]  /*0de0*/  IADD3 R25, PT, PT, R25, 0x8, RZ ;  /* 0x0000000819197810 */ /* 0x000fe40007ffe0ff */
[----:B------:R-:W-:Y:S01]  /*0df0*/  IADD3 R31, PT, PT, R31, 0x20, RZ ;  /* 0x000000201f1f7810 */ /* 0x000fe20007ffe0ff */
[----:B------:R-:W-:Y:S06]  /*0e00*/  @P0 BRA `(.L_x_30) ;  /* 0xfffffff400840947 */ /* 0x000fec000383ffff */
[----:B------:R-:W-:Y:S05]  /*0e10*/  BSYNC.RECONVERGENT B2 ;  /* 0x0000000000027941 */ /* 0x000fea0003800200 */
.L_x_5:
[----:B------:R-:W-:-:S07]  /*0e20*/  IADD3 R26, PT, PT, R25, 0x1, RZ ;  /* 0x00000001191a7810 */ /* 0x000fce0007ffe0ff */
.L_x_4:
[----:B------:R-:W-:Y:S05]  /*0e30*/  BSYNC.RECONVERGENT B1 ;  /* 0x0000000000017941 */ /* 0x000fea0003800200 */
.L_x_3:
[----:B------:R-:W-:-:S13]  /*0e40*/  ISETP.NE.AND P0, PT, R6, RZ, PT ;  /* 0x000000ff0600720c */ /* 0x000fda0003f05270 */
[----:B------:R-:W-:Y:S05]  /*0e50*/  @!P0 BRA `(.L_x_2) ;  /* 0x0000000800a08947 */ /* 0x000fea0003800000 */
[----:B------:R-:W-:Y:S01]  /*0e60*/  IADD3 R0, PT, PT, R6, -0x1, RZ ;  /* 0xffffffff06007810 */ /* 0x000fe20007ffe0ff */
[----:B------:R-:W-:Y:S03]  /*0e70*/  BSSY.RECONVERGENT B1, `(.L_x_31) ;  /* 0x0000056000017945 */ /* 0x000fe60003800200 */
[----:B------:R-:W-:-:S13]  /*0e80*/  ISETP.GE.U32.AND P0, PT, R0, 0x3, PT ;  /* 0x000000030000780c */ /* 0x000fda0003f06070 */
[----:B------:R-:W-:Y:S05]  /*0e90*/  @!P0 BRA `(.L_x_32) ;  /* 0x00000004004c8947 */ /* 0x000fea0003800000 */
[----:B------:R-:W0:Y:S01]  /*0ea0*/  S2UR UR5, SR_CgaCtaId ;  /* 0x00000000000579c3 */ /* 0x000e220000008800 */
[----:B------:R-:W-:Y:S01]  /*0eb0*/  UMOV UR4, 0x400 ;  /* 0x0000040000047882 */ /* 0x000fe20000000000 */
[----:B------:R-:W-:Y:S06]  /*0ec0*/  BSSY.RECONVERGENT B2, `(.L_x_33) ;  /* 0x0000015000027945 */ /* 0x000fec0003800200 */
[----:B------:R-:W1:Y:S01]  /*0ed0*/  LDC R0, c[0x0][0x394] ;  /* 0x0000e500ff007b82 */ /* 0x000e620000000800 */
[----:B0-----:R-:W-:-:S06]  /*0ee0*/  ULEA UR4, UR5, UR4, 0x18 ;  /* 0x0000000405047291 */ /* 0x001fcc000f8ec0ff */
[----:B------:R-:W-:-:S04]  /*0ef0*/  LEA R25, R26, UR4, 0x2 ;  /* 0x000000041a197c11 */ /* 0x000fc8000f8e10ff */
[----:B-1----:R-:W-:Y:S02]  /*0f00*/  LEA R15, R0, R25, 0x2 ;  /* 0x00000019000f7211 */ /* 0x002fe400078e10ff */
[----:B------:R-:W-:Y:S04]  /*0f10*/  LDS R0, [R25] ;  /* 0x0000000019007984 */ /* 0x000fe80000000800 */
        /* <DEDUP_REMOVED lines=11> */
.L_x_34:
[----:B------:R-:W-:Y:S01]  /*0fd0*/  FMUL.FTZ R27, R24, R17 ;  /* 0x00000011181b7220 */ /* 0x000fe20000410000 */
[----:B------:R-:W-:-:S03]  /*0fe0*/  FMUL.FTZ R17, R17, 0.5 ;  /* 0x3f00000011117820 */ /* 0x000fc60000410000 */
[----:B------:R-:W-:-:S04]  /*0ff0*/  FFMA R0, -R27, R27, R24 ;  /* 0x0000001b1b007223 */ /* 0x000fc80000000118 */
[----:B------:R-:W-:-:S07]  /*1000*/  FFMA R27, R0, R17, R27 ;  /* 0x00000011001b7223 */ /* 0x000fce000000001b */
.L_x_35:
[----:B------:R-:W-:Y:S05]  /*1010*/  BSYNC.RECONVERGENT B2 ;  /* 0x0000000000027941 */ /* 0x000fea0003800200 */
.L_x_33:
        /* <DEDUP_REMOVED lines=14> */
.L_x_37:
[----:B------:R-:W-:Y:S01]  /*1100*/  FMUL.FTZ R27, R24, R17 ;  /* 0x00000011181b7220 */ /* 0x000fe20000410000 */
[----:B------:R-:W-:-:S03]  /*1110*/  FMUL.FTZ R17, R17, 0.5 ;  /* 0x3f00000011117820 */ /* 0x000fc60000410000 */
[----:B------:R-:W-:-:S04]  /*1120*/  FFMA R0, -R27, R27, R24 ;  /* 0x0000001b1b007223 */ /* 0x000fc80000000118 */
[----:B------:R-:W-:-:S07]  /*1130*/  FFMA R27, R0, R17, R27 ;  /* 0x00000011001b7223 */ /* 0x000fce000000001b */
.L_x_38:
[----:B------:R-:W-:Y:S05]  /*1140*/  BSYNC.RECONVERGENT B2 ;  /* 0x0000000000027941 */ /* 0x000fea0003800200 */
.L_x_36:
        /* <DEDUP_REMOVED lines=14> */
.L_x_40:
[----:B------:R-:W-:Y:S01]  /*1230*/  FMUL.FTZ R27, R24, R17 ;  /* 0x00000011181b7220 */ /* 0x000fe20000410000 */
[----:B------:R-:W-:-:S03]  /*1240*/  FMUL.FTZ R17, R17, 0.5 ;  /* 0x3f00000011117820 */ /* 0x000fc60000410000 */
[----:B------:R-:W-:-:S04]  /*1250*/  FFMA R0, -R27, R27, R24 ;  /* 0x0000001b1b007223 */ /* 0x000fc80000000118 */
[----:B------:R-:W-:-:S07]  /*1260*/  FFMA R27, R0, R17, R27 ;  /* 0x00000011001b7223 */ /* 0x000fce000000001b */
.L_x_41:
[----:B------:R-:W-:Y:S05]  /*1270*/  BSYNC.RECONVERGENT B2 ;  /* 0x0000000000027941 */ /* 0x000fea0003800200 */
.L_x_39:
        /* <DEDUP_REMOVED lines=14> */
.L_x_43:
[----:B------:R-:W-:Y:S01]  /*1360*/  FMUL.FTZ R27, R24, R17 ;  /* 0x00000011181b7220 */ /* 0x000fe20000410000 */
[----:B------:R-:W-:-:S03]  /*1370*/  FMUL.FTZ R15, R17, 0.5 ;  /* 0x3f000000110f7820 */ /* 0x000fc60000410000 */
[----:B------:R-:W-:-:S04]  /*1380*/  FFMA R0, -R27, R27, R24 ;  /* 0x0000001b1b007223 */ /* 0x000fc80000000118 */
[----:B------:R-:W-:-:S07]  /*1390*/  FFMA R27, R0, R15, R27 ;  /* 0x0000000f001b7223 */ /* 0x000fce000000001b */
.L_x_44:
[----:B------:R-:W-:Y:S05]  /*13a0*/  BSYNC.RECONVERGENT B2 ;  /* 0x0000000000027941 */ /* 0x000fea0003800200 */
.L_x_42:
[----:B------:R-:W-:Y:S01]  /*13b0*/  FADD R32, R31, R27 ;  /* 0x0000001b1f207221 */ /* 0x000fe20000000000 */
[----:B------:R-:W-:-:S07]  /*13c0*/  IADD3 R26, PT, PT, R26, 0x4, RZ ;  /* 0x000000041a1a7810 */ /* 0x000fce0007ffe0ff */
.L_x_32:
[----:B------:R-:W-:Y:S05]  /*13d0*/  BSYNC.RECONVERGENT B1 ;  /* 0x0000000000017941 */ /* 0x000fea0003800200 */
.L_x_31:
[----:B------:R-:W-:-:S13]  /*13e0*/  ISETP.NE.AND P0, PT, R5, RZ, PT ;  /* 0x000000ff0500720c */ /* 0x000fda0003f05270 */
[----:B------:R-:W-:Y:S05]  /*13f0*/  @!P0 BRA `(.L_x_2) ;  /* 0x0000000400388947 */ /* 0x000fea0003800000 */
[----:B------:R-:W-:Y:S01]  /*1400*/  ISETP.NE.AND P0, PT, R5, 0x1, PT ;  /* 0x000000010500780c */ /* 0x000fe20003f05270 */
[----:B------:R-:W-:-:S12]  /*1410*/  BSSY.RECONVERGENT B1, `(.L_x_45) ;  /* 0x000002f000017945 */ /* 0x000fd80003800200 */
        /* <DEDUP_REMOVED lines=20> */
.L_x_48:
[----:B------:R-:W-:Y:S01]  /*1560*/  FMUL.FTZ R27, R24, R17 ;  /* 0x00000011181b7220 */ /* 0x000fe20000410000 */
[----:B------:R-:W-:-:S03]  /*1570*/  FMUL.FTZ R17, R17, 0.5 ;  /* 0x3f00000011117820 */ /* 0x000fc60000410000 */
[----:B------:R-:W-:-:S04]  /*1580*/  FFMA R0, -R27, R27, R24 ;  /* 0x0000001b1b007223 */ /* 0x000fc80000000118 */
[----:B------:R-:W-:-:S07]  /*1590*/  FFMA R27, R0, R17, R27 ;  /* 0x00000011001b7223 */ /* 0x000fce000000001b */
.L_x_49:
[----:B------:R-:W-:Y:S05]  /*15a0*/  BSYNC.RECONVERGENT B2 ;  /* 0x0000000000027941 */ /* 0x000fea0003800200 */
.L_x_47:
        /* <DEDUP_REMOVED lines=14> */
.L_x_51:
[----:B------:R-:W-:Y:S01]  /*1690*/  FMUL.FTZ R27, R24, R17 ;  /* 0x00000011181b7220 */ /* 0x000fe20000410000 */
[----:B------:R-:W-:-:S03]  /*16a0*/  FMUL.FTZ R15, R17, 0.5 ;  /* 0x3f000000110f7820 */ /* 0x000fc60000410000 */
[----:B------:R-:W-:-:S04]  /*16b0*/  FFMA R0, -R27, R27, R24 ;  /* 0x0000001b1b007223 */ /* 0x000fc80000000118 */
[----:B------:R-:W-:-:S07]  /*16c0*/  FFMA R27, R0, R15, R27 ;  /* 0x0000000f001b7223 */ /* 0x000fce000000001b */
.L_x_52:
[----:B------:R-:W-:Y:S05]  /*16d0*/  BSYNC.RECONVERGENT B2 ;  /* 0x0000000000027941 */ /* 0x000fea0003800200 */
.L_x_50:
[----:B------:R-:W-:Y:S01]  /*16e0*/  FADD R32, R32, R27 ;  /* 0x0000001b20207221 */ /* 0x000fe20000000000 */
[----:B------:R-:W-:-:S07]  /*16f0*/  IADD3 R26, PT, PT, R26, 0x2, RZ ;  /* 0x000000021a1a7810 */ /* 0x000fce0007ffe0ff */
.L_x_46:
[----:B------:R-:W-:Y:S05]  /*1700*/  BSYNC.RECONVERGENT B1 ;  /* 0x0000000000017941 */ /* 0x000fea0003800200 */
.L_x_45:
[----:B------:R-:W-:-:S04]  /*1710*/  LOP3.LUT R0, RZ, R13, RZ, 0x33, !PT ;  /* 0x0000000dff007212 */ /* 0x000fc800078e33ff */
[----:B------:R-:W-:-:S04]  /*1720*/  IADD3 R0, PT, PT, R0, UR15, RZ ;  /* 0x0000000f00007c10 */ /* 0x000fc8000fffe0ff */
[----:B------:R-:W-:-:S04]  /*1730*/  LOP3.LUT R0, R0, 0x1, RZ, 0xc0, !PT ;  /* 0x0000000100007812 */ /* 0x000fc800078ec0ff */
[----:B------:R-:W-:-:S13]  /*1740*/  ISETP.NE.U32.AND P0, PT, R0, 0x1, PT ;  /* 0x000000010000780c */ /* 0x000fda0003f05070 */
[----:B------:R-:W-:Y:S05]  /*1750*/  @P0 BRA `(.L_x_2) ;  /* 0x0000000000600947 */ /* 0x000fea0003800000 */
        /* <DEDUP_REMOVED lines=15> */
[----:B------:R-:W-:-:S07]  /*1850*/  MOV R24, 0x1870 ;  /* 0x0000187000187802 */ /* 0x000fce0000000f00 */
[----:B------:R-:W-:Y:S05]  /*1860*/  CALL.REL.NOINC `($__internal_0_$__cuda_sm20_sqrt_rn_f32_slowpath) ;  /* 0x00000018003c7944 */ /* 0x000fea0003c00000 */
[----:B------:R-:W-:Y:S05]  /*1870*/  BRA `(.L_x_55) ;  /* 0x0000000000107947 */ /* 0x000fea0003800000 */
.L_x_54:
[----:B------:R-:W-:Y:S01]  /*1880*/  FMUL.FTZ R27, R0, R25 ;  /* 0x00000019001b7220 */ /* 0x000fe20000410000 */
[----:B------:R-:W-:-:S03]  /*1890*/  FMUL.FTZ R15, R25, 0.5 ;  /* 0x3f000000190f7820 */ /* 0x000fc60000410000 */
[----:B------:R-:W-:-:S04]  /*18a0*/  FFMA R0, -R27, R27, R0 ;  /* 0x0000001b1b007223 */ /* 0x000fc80000000100 */
[----:B------:R-:W-:-:S07]  /*18b0*/  FFMA R27, R0, R15, R27 ;  /* 0x0000000f001b7223 */ /* 0x000fce000000001b */
.L_x_55:
[----:B------:R-:W-:Y:S05]  /*18c0*/  BSYNC.RECONVERGENT B1 ;  /* 0x0000000000017941 */ /* 0x000fea0003800200 */
.L_x_53:
[----:B------:R-:W-:-:S07]  /*18d0*/  FADD R32, R32, R27 ;  /* 0x0000001b20207221 */ /* 0x000fce0000000000 */
.L_x_2:
[----:B------:R-:W-:Y:S05]  /*18e0*/  BSYNC.RECONVERGENT B0 ;  /* 0x0000000000007941 */ /* 0x000fea0003800200 */
.L_x_1:
[----:B------:R-:W1:Y:S01]  /*18f0*/  I2F.U32.RP R0, UR15 ;  /* 0x0000000f00007d06 */ /* 0x000e620008209000 */
[----:B------:R-:W2:Y:S01]  /*1900*/  LDCU UR9, c[0x0][0x390] ;  /* 0x00007200ff0977ac */ /* 0x000ea20008000800 */
[----:B------:R-:W-:Y:S01]  /*1910*/  UMOV UR4, URZ ;  /* 0x000000ff00047c82 */ /* 0x000fe20008000000 */
[----:B------:R-:W-:-:S05]  /*1920*/  UISETP.NE.U32.AND UP2, UPT, UR15, URZ, UPT ;  /* 0x000000ff0f00728c */ /* 0x000fca000bf45070 */
[----:B-1----:R-:W0:Y:S02]  /*1930*/  MUFU.RCP R0, R0 ;  /* 0x0000000000007308 */ /* 0x002e240000001000 */
[----:B0-----:R-:W-:-:S06]  /*1940*/  IADD3 R15, PT, PT, R0, 0xffffffe, RZ ;  /* 0x0ffffffe000f7810 */ /* 0x001fcc0007ffe0ff */
[----:B------:R-:W0:Y:S02]  /*1950*/  F2I.FTZ.U32.TRUNC.NTZ R15, R15 ;  /* 0x0000000f000f7305 */ /* 0x000e24000021f000 */
[----:B0-----:R-:W-:-:S13]  /*1960*/  R2UR UR5, R15 ;  /* 0x000000000f0572ca */ /* 0x001fda00000e0000 */
[----:B------:R-:W-:-:S04]  /*1970*/  UIADD3 UR8, UPT, UPT, URZ, -UR5, URZ ;  /* 0x80000005ff087290 */ /* 0x000fc8000fffe0ff */
[----:B------:R-:W-:-:S04]  /*1980*/  UIMAD UR8, UR8, UR15, URZ ;  /* 0x0000000f080872a4 */ /* 0x000fc8000f8e02ff */
[----:B------:R-:W-:-:S04]  /*1990*/  UIMAD.WIDE.U32 UR4, UR5, UR8, UR4 ;  /* 0x00000008050472a5 */ /* 0x000fc8000f8e0004 */
[----:B--2---:R-:W-:-:S04]  /*19a0*/  UIMAD.WIDE.U32 UR4, UR5, UR9, URZ ;  /* 0x00000009050472a5 */ /* 0x004fc8000f8e00ff */
[----:B------:R-:W-:-:S04]  /*19b0*/  UIADD3 UR4, UPT, UPT, -UR5, URZ, URZ ;  /* 0x000000ff05047290 */ /* 0x000fc8000fffe1ff */
[----:B------:R-:W-:-:S04]  /*19c0*/  UIMAD UR4, UR15, UR4, UR9 ;  /* 0x000000040f0472a4 */ /* 0x000fc8000f8e0209 */
[----:B------:R-:W-:-:S11]  /*19d0*/  UISETP.GE.U32.AND UP0, UPT, UR4, UR15, UPT ;  /* 0x0000000f0400728c */ /* 0x000fd6000bf06070 */
[----:B------:R-:W-:Y:S02]  /*19e0*/  @UP0 UIADD3 UR4, UPT, UPT, UR4, -UR15, URZ ;  /* 0x8000000f04040290 */ /* 0x000fe4000fffe0ff */
[----:B------:R-:W-:Y:S02]  /*19f0*/  @UP0 UIADD3 UR5, UPT, UPT, UR5, 0x1, URZ ;  /* 0x0000000105050890 */ /* 0x000fe4000fffe0ff */
[----:B------:R-:W-:-:S11]  /*1a00*/  UISETP.GE.U32.AND UP1, UPT, UR4, UR15, UPT ;  /* 0x0000000f0400728c */ /* 0x000fd6000bf26070 */
[----:B------:R-:W-:Y:S02]  /*1a10*/  @UP1 UIADD3 UR5, UPT, UPT, UR5, 0x1, URZ ;  /* 0x0000000105051890 */ /* 0x000fe4000fffe0ff */
[----:B------:R-:W-:-:S06]  /*1a20*/  @!UP2 ULOP3.LUT UR5, URZ, UR15, URZ, 0x33, !UPT ;  /* 0x0000000fff05a292 */ /* 0x000fcc000f8e33ff */
[----:B------:R-:W-:-:S04]  /*1a30*/  I2FP.F32.U32 R26, UR5 ;  /* 0x00000005001a7c45 */ /* 0x000fc80008201000 */
[----:B------:R-:W-:-:S13]  /*1a40*/  FSETP.GT.AND P0, PT, R26, R7, PT ;  /* 0x000000071a00720b */ /* 0x000fda0003f04000 */
[----:B------:R-:W-:Y:S05]  /*1a50*/  @!P0 BRA `(.L_x_56) ;  /* 0x0000001400808947 */ /* 0x000fea0003800000 */
[----:B------:R-:W-:-:S05]  /*1a60*/  UMOV UR5, UR6 ;  /* 0x0000000600057c82 */ /* 0x000fca0008000000 */
.L_x_114:
[----:B------:R-:W0:Y:S01]  /*1a70*/  LDCU UR4, c[0x0][0x390] ;  /* 0x00007200ff0477ac */ /* 0x000e220008000800 */
[----:B------:R-:W1:Y:S01]  /*1a80*/  LDC.64 R24, c[0x0][0x388] ;  /* 0x0000e200ff187b82 */ /* 0x000e620000000a00 */
[----:B------:R-:W-:-:S05]  /*1a90*/  MOV R0, UR5 ;  /* 0x0000000500007c02 */ /* 0x000fca0008000f00 */
[----:B------:R-:W-:-:S05]  /*1aa0*/  IMAD R29, R0, UR15, R13 ;  /* 0x0000000f001d7c24 */ /* 0x000fca000f8e020d */
[C---:B0-----:R-:W-:Y:S02]  /*1ab0*/  ISETP.GE.AND P0, PT, R29.reuse, UR4, PT ;  /* 0x000000041d007c0c */ /* 0x041fe4000bf06270 */
[----:B------:R-:W-:-:S11]  /*1ac0*/  IADD3 R15, PT, PT, R29, UR4, RZ ;  /* 0x000000041d0f7c10 */ /* 0x000fd6000fffe0ff */
[----:B-1----:R-:W-:-:S04]  /*1ad0*/  @!P0 IMAD.WIDE R28, R29, 0x4, R24 ;  /* 0x000000041d1c8825 */ /* 0x002fc800078e0218 */
[----:B------:R-:W-:Y:S02]  /*1ae0*/  IMAD.WIDE R24, R15, 0x4, R24 ;  /* 0x000000040f187825 */ /* 0x000fe400078e0218 */
[----:B------:R-:W2:Y:S04]  /*1af0*/  @!P0 LDG.E R29, desc[UR12][R28.64] ;  /* 0x0000000c1c1d8981 */ /* 0x000ea8000c1e1900 */
[----:B------:R-:W3:Y:S01]  /*1b00*/  LDG.E R25, desc[UR12][R24.64] ;  /* 0x0000000c18197981 */ /* 0x000ee2000c1e1900 */
[----:B------:R-:W-:Y:S01]  /*1b10*/  UISETP.GE.U32.AND UP0, UPT, UR15, 0x8, UPT ;  /* 0x000000080f00788c */ /* 0x000fe2000bf06070 */
[----:B------:R-:W-:Y:S02]  /*1b20*/  UMOV UR4, URZ ;  /* 0x000000ff00047c82 */ /* 0x000fe40008000000 */
[----:B--2---:R-:W-:Y:S04]  /*1b30*/  @!P0 STS [R12], R29 ;  /* 0x0000001d0c008388 */ /* 0x004fe80000000800 */
[----:B---3--:R-:W-:Y:S01]  /*1b40*/  STS [R10], R25 ;  /* 0x000000190a007388 */ /* 0x008fe20000000800 */
[----:B------:R-:W-:Y:S06]  /*1b50*/  BAR.SYNC.DEFER_BLOCKING 0x0 ;  /* 0x0000000000007b1d */ /* 0x000fec0000010000 */
[----:B------:R-:W-:Y:S04]  /*1b60*/  LDS R0, [R16] ;  /* 0x0000000010007984 */ /* 0x000fe80000000800 */
[----:B------:R-:W0:Y:S02]  /*1b70*/  LDS R15, [R14] ;  /* 0x000000000e0f7984 */ /* 0x000e240000000800 */
[----:B0-----:R-:W-:-:S04]  /*1b80*/  FADD R15, R0, -R15 ;  /* 0x8000000f000f7221 */ /* 0x001fc80000000000 */
[----:B------:R-:W-:Y:S01]  /*1b90*/  FMUL R15, R15, R15 ;  /* 0x0000000f0f0f7220 */ /* 0x000fe20000400000 */
[----:B------:R-:W-:Y:S06]  /*1ba0*/  BRA.U !UP0, `(.L_x_57) ;  /* 0x0000000908787547 */ /* 0x000fec000b800000 */
[----:B------:R-:W0:Y:S01]  /*1bb0*/  LDCU UR11, c[0x0][0x394] ;  /* 0x00007280ff0b77ac */ /* 0x000e220008000800 */
[----:B------:R-:W-:-:S05]  /*1bc0*/  UMOV UR4, URZ ;  /* 0x000000ff00047c82 */ /* 0x000fca0008000000 */
.L_x_85:
[----:B------:R-:W1:Y:S01]  /*1bd0*/  S2UR UR10, SR_CgaCtaId ;  /* 0x00000000000a79c3 */ /* 0x000e620000008800 */
[----:B------:R-:W-:Y:S01]  /*1be0*/  UMOV UR9, 0x400 ;  /* 0x0000040000097882 */ /* 0x000fe20000000000 */
[----:B0-----:R-:W-:Y:S01]  /*1bf0*/  ULEA UR8, UR11, UR4, 0x1 ;  /* 0x000000040b087291 */ /* 0x001fe2000f8e08ff */
[----:B------:R-:W-:Y:S01]  /*1c00*/  BSSY.RECONVERGENT B0, `(.L_x_58) ;  /* 0x0000015000007945 */ /* 0x000fe20003800200 */
[----:B------:R-:W-:-:S04]  /*1c10*/  UIADD3 UR4, UPT, UPT, UR4, 0x8, URZ ;  /* 0x0000000804047890 */ /* 0x000fc8000fffe0ff */
[----:B------:R-:W-:Y:S02]  /*1c20*/  UISETP.NE.AND UP0, UPT, UR4, UR7, UPT ;  /* 0x000000070400728c */ /* 0x000fe4000bf05270 */
[----:B-1----:R-:W-:-:S04]  /*1c30*/  ULEA UR9, UR10, UR9, 0x18 ;  /* 0x000000090a097291 */ /* 0x002fc8000f8ec0ff */
[----:B------:R-:W-:-:S04]  /*1c40*/  ULEA UR8, UR8, UR9, 0x2 ;  /* 0x0000000908087291 */ /* 0x000fc8000f8e10ff */
[----:B------:R-:W-:-:S05]  /*1c50*/  ULEA UR9, UR11, UR8, 0x2 ;  /* 0x000000080b097291 */ /* 0x000fca000f8e10ff */
[----:B------:R-:W-:Y:S04]  /*1c60*/  LDS.64 R24, [UR8] ;  /* 0x00000008ff187984 */ /* 0x000fe80008000a00 */
[----:B------:R-:W0:Y:S02]  /*1c70*/  LDS R17, [UR9] ;  /* 0x00000009ff117984 */ /* 0x000e240008000800 */
        /* <DEDUP_REMOVED lines=9> */
.L_x_59:
[----:B------:R-:W-:Y:S01]  /*1d10*/  FMUL.FTZ R27, R0, R17 ;  /* 0x00000011001b7220 */ /* 0x000fe20000410000 */
[----:B------:R-:W-:-:S03]  /*1d20*/  FMUL.FTZ R17, R17, 0.5 ;  /* 0x3f00000011117820 */ /* 0x000fc60000410000 */
[----:B------:R-:W-:-:S04]  /*1d30*/  FFMA R0, -R27, R27, R0 ;  /* 0x0000001b1b007223 */ /* 0x000fc80000000100 */
[----:B------:R-:W-:-:S07]  /*1d40*/  FFMA R27, R0, R17, R27 ;  /* 0x00000011001b7223 */ /* 0x000fce000000001b */
.L_x_60:
[----:B------:R-:W-:Y:S05]  /*1d50*/  BSYNC.RECONVERGENT B0 ;  /* 0x0000000000007941 */ /* 0x000fea0003800200 */
.L_x_58:
[----:B------:R-:W0:Y:S01]  /*1d60*/  LDS R0, [UR9+0x4] ;  /* 0x00000409ff007984 */ /* 0x000e220008000800 */
[----:B------:R-:W-:Y:S01]  /*1d70*/  BSSY.RECONVERGENT B0, `(.L_x_61) ;  /* 0x000000f000007945 */ /* 0x000fe20003800200 */
[----:B------:R-:W-:Y:S01]  /*1d80*/  FADD R32, R27, R32 ;  /* 0x000000201b207221 */ /* 0x000fe20000000000 */
        /* <DEDUP_REMOVED lines=9> */
.L_x_62:
[----:B------:R-:W-:Y:S01]  /*1e20*/  FMUL.FTZ R27, R0, R17 ;  /* 0x00000011001b7220 */ /* 0x000fe20000410000 */
[----:B------:R-:W-:-:S03]  /*1e30*/  FMUL.FTZ R17, R17, 0.5 ;  /* 0x3f00000011117820 */ /* 0x000fc60000410000 */
[----:B------:R-:W-:-:S04]  /*1e40*/  FFMA R0, -R27, R27, R0 ;  /* 0x0000001b1b007223 */ /* 0x000fc80000000100 */
[----:B------:R-:W-:-:S07]  /*1e50*/  FFMA R27, R0, R17, R27 ;  /* 0x00000011001b7223 */ /* 0x000fce000000001b */
.L_x_63:
[----:B------:R-:W-:Y:S05]  /*1e60*/  BSYNC.RECONVERGENT B0 ;  /* 0x0000000000007941 */ /* 0x000fea0003800200 */
.L_x_61:
[----:B------:R-:W-:Y:S01]  /*1e70*/  LDS R17, [UR9+0x8] ;  /* 0x00000809ff117984 */ /* 0x000fe20008000800 */
[----:B------:R-:W-:Y:S01]  /*1e80*/  BSSY.RECONVERGENT B0, `(.L_x_64) ;  /* 0x0000010000007945 */ /* 0x000fe20003800200 */
[----:B------:R-:W-:Y:S02]  /*1e90*/  FADD R31, R32, R27 ;  /* 0x0000001b201f7221 */ /* 0x000fe40000000000 */
[----:B------:R-:W0:Y:S02]  /*1ea0*/  LDS.64 R24, [UR8+0x8] ;  /* 0x00000808ff187984 */ /* 0x000e240008000a00 */
        /* <DEDUP_REMOVED lines=9> */
.L_x_65:
[----:B------:R-:W-:Y:S01]  /*1f40*/  FMUL.FTZ R27, R0, R17 ;  /* 0x00000011001b7220 */ /* 0x000fe20000410000 */
[----:B------:R-:W-:-:S03]  /*1f50*/  FMUL.FTZ R17, R17, 0.5 ;  /* 0x3f00000011117820 */ /* 0x000fc60000410000 */
[----:B------:R-:W-:-:S04]  /*1f60*/  FFMA R0, -R27, R27, R0 ;  /* 0x0000001b1b007223 */ /* 0x000fc80000000100 */
[----:B------:R-:W-:-:S07]  /*1f70*/  FFMA R27, R0, R17, R27 ;  /* 0x00000011001b7223 */ /* 0x000fce000000001b */
.L_x_66:
[----:B------:R-:W-:Y:S05]  /*1f80*/  BSYNC.RECONVERGENT B0 ;  /* 0x0000000000007941 */ /* 0x000fea0003800200 */
.L_x_64:
        /* <DEDUP_REMOVED lines=12> */
.L_x_68:
[----:B------:R-:W-:Y:S01]  /*2050*/  FMUL.FTZ R27, R0, R17 ;  /* 0x00000011001b7220 */ /* 0x000fe20000410000 */
[----:B------:R-:W-:-:S03]  /*2060*/  FMUL.FTZ R17, R17, 0.5 ;  /* 0x3f00000011117820 */ /* 0x000fc60000410000 */
[----:B------:R-:W-:-:S04]  /*2070*/  FFMA R0, -R27, R27, R0 ;  /* 0x0000001b1b007223 */ /* 0x000fc80000000100 */
[----:B------:R-:W-:-:S07]  /*2080*/  FFMA R27, R0, R17, R27 ;  /* 0x00000011001b7223 */ /* 0x000fce000000001b */
.L_x_69:
[----:B------:R-:W-:Y:S05]  /*2090*/  BSYNC.RECONVERGENT B0 ;  /* 0x0000000000007941 */ /* 0x000fea0003800200 */
.L_x_67:
        /* <DEDUP_REMOVED lines=13> */
.L_x_71:
[----:B------:R-:W-:Y:S01]  /*2170*/  FMUL.FTZ R27, R0, R17 ;  /* 0x00000011001b7220 */ /* 0x000fe20000410000 */
[----:B------:R-:W-:-:S03]  /*2180*/  FMUL.FTZ R17, R17, 0.5 ;  /* 0x3f00000011117820 */ /* 0x000fc60000410000 */
[----:B------:R-:W-:-:S04]  /*2190*/  FFMA R0, -R27, R27, R0 ;  /* 0x0000001b1b007223 */ /* 0x000fc80000000100 */
[----:B------:R-:W-:-:S07]  /*21a0*/  FFMA R27, R0, R17, R27 ;  /* 0x00000011001b7223 */ /* 0x000fce000000001b */
.L_x_72:
[----:B------:R-:W-:Y:S05]  /*21b0*/  BSYNC.RECONVERGENT B0 ;  /* 0x0000000000007941 */ /* 0x000fea0003800200 */
.L_x_70:
        /* <DEDUP_REMOVED lines=9> */
[----:B------:R-:W-:Y:S01]  /*2250*/  BSSY.RECONVERGENT B1, `(.L_x_75) ;  /* 0x0000003000017945 */ /* 0x000fe20003800200 */
[----:B------:R-:W-:-:S07]  /*2260*/  MOV R24, 0x2280 ;  /* 0x0000228000187802 */ /* 0x000fce0000000f00 */
[----:B------:R-:W-:Y:S05]  /*2270*/  CALL.REL.NOINC `($__internal_0_$__cuda_sm20_sqrt_rn_f32_slowpath) ;  /* 0x0000000c00b87944 */ /* 0x000fea0003c00000 */
[----:B------:R-:W-:Y:S05]  /*2280*/  BSYNC.RECONVERGENT B1 ;  /* 0x0000000000017941 */ /* 0x000fea0003800200 */
.L_x_75:
[----:B------:R-:W-:Y:S05]  /*2290*/  BRA `(.L_x_76) ;  /* 0x0000000000107947 */ /* 0x000fea0003800000 */
.L_x_74:
[----:B------:R-:W-:Y:S01]  /*22a0*/  FMUL.FTZ R27, R0, R17 ;  /* 0x00000011001b7220 */ /* 0x000fe20000410000 */
[----:B------:R-:W-:-:S03]  /*22b0*/  FMUL.FTZ R17, R17, 0.5 ;  /* 0x3f00000011117820 */ /* 0x000fc60000410000 */
[----:B------:R-:W-:-:S04]  /*22c0*/  FFMA R0, -R27, R27, R0 ;  /* 0x0000001b1b007223 */ /* 0x000fc80000000100 */
[----:B------:R-:W-:-:S07]  /*22d0*/  FFMA R27, R0, R17, R27 ;  /* 0x00000011001b7223 */ /* 0x000fce000000001b */
.L_x_76:
[----:B------:R-:W-:Y:S05]  /*22e0*/  BSYNC.RECONVERGENT B0 ;  /* 0x0000000000007941 */ /* 0x000fea0003800200 */
.L_x_73:
        /* <DEDUP_REMOVED lines=14> */
.L_x_79:
[----:B------:R-:W-:Y:S05]  /*23d0*/  BRA `(.L_x_80) ;  /* 0x0000000000107947 */ /* 0x000fea0003800000 */
.L_x_78:
[----:B------:R-:W-:Y:S01]  /*23e0*/  FMUL.FTZ R27, R0, R17 ;  /* 0x00000011001b7220 */ /* 0x000fe20000410000 */
[----:B------:R-:W-:-:S03]  /*23f0*/  FMUL.FTZ R17, R17, 0.5 ;  /* 0x3f00000011117820 */ /* 0x000fc60000410000 */
[----:B------:R-:W-:-:S04]  /*2400*/  FFMA R0, -R27, R27, R0 ;  /* 0x0000001b1b007223 */ /* 0x000fc80000000100 */
[----:B------:R-:W-:-:S07]  /*2410*/  FFMA R27, R0, R17, R27 ;  /* 0x00000011001b7223 */ /* 0x000fce000000001b */
.L_x_80:
[----:B------:R-:W-:Y:S05]  /*2420*/  BSYNC.RECONVERGENT B0 ;  /* 0x0000000000007941 */ /* 0x000fea0003800200 */
.L_x_77:
        /* <DEDUP_REMOVED lines=13> */
.L_x_83:
[----:B------:R-:W-:Y:S05]  /*2500*/  BRA `(.L_x_84) ;  /* 0x0000000000107947 */ /* 0x000fea0003800000 */
.L_x_82:
[----:B------:R-:W-:Y:S01]  /*2510*/  FMUL.FTZ R27, R0, R17 ;  /* 0x00000011001b7220 */ /* 0x000fe20000410000 */
[----:B------:R-:W-:-:S03]  /*2520*/  FMUL.FTZ R17, R17, 0.5 ;  /* 0x3f00000011117820 */ /* 0x000fc60000410000 */
[----:B------:R-:W-:-:S04]  /*2530*/  FFMA R0, -R27, R27, R0 ;  /* 0x0000001b1b007223 */ /* 0x000fc80000000100 */
[----:B------:R-:W-:-:S07]  /*2540*/  FFMA R27, R0, R17, R27 ;  /* 0x00000011001b7223 */ /* 0x000fce000000001b */
.L_x_84:
[----:B------:R-:W-:Y:S05]  /*2550*/  BSYNC.RECONVERGENT B0 ;  /* 0x0000000000007941 */ /* 0x000fea0003800200 */
.L_x_81:
[----:B------:R-:W-:Y:S01]  /*2560*/  FADD R32, R31, R27 ;  /* 0x0000001b1f207221 */ /* 0x000fe20000000000 */
[----:B------:R-:W-:Y:S06]  /*2570*/  BRA.U UP0, `(.L_x_85) ;  /* 0xfffffff500947547 */ /* 0x000fec000b83ffff */
[----:B------:R-:W-:-:S05]  /*2580*/  UMOV UR4, UR7 ;  /* 0x0000000700047c82 */ /* 0x000fca0008000000 */
.L_x_57:
[----:B------:R-:W-:-:S09]  /*2590*/  UISETP.NE.AND UP0, UPT, UR14, URZ, UPT ;  /* 0x000000ff0e00728c */ /* 0x000fd2000bf05270 */
[----:B------:R-:W-:Y:S05]  /*25a0*/  BRA.U !UP0, `(.L_x_86) ;  /* 0x00000009089c7547 */ /* 0x000fea000b800000 */
[----:B------:R-:W-:-:S04]  /*25b0*/  UIADD3 UR8, UPT, UPT, UR14, -0x1, URZ ;  /* 0xffffffff0e087890 */ /* 0x000fc8000fffe0ff */
[----:B------:R-:W-:-:S09]  /*25c0*/  UISETP.GE.U32.AND UP0, UPT, UR8, 0x3, UPT ;  /* 0x000000030800788c */ /* 0x000fd2000bf06070 */
[----:B------:R-:W-:Y:S05]  /*25d0*/  BRA.U !UP0, `(.L_x_87) ;  /* 0x0000000508507547 */ /* 0x000fea000b800000 */
[----:B------:R-:W0:Y:S01]  /*25e0*/  S2UR UR11, SR_CgaCtaId ;  /* 0x00000000000b79c3 */ /* 0x000e220000008800 */
[----:B------:R-:W1:Y:S01]  /*25f0*/  LDCU UR9, c[0x0][0x394] ;  /* 0x00007280ff0977ac */ /* 0x000e620008000800 */
[----:B------:R-:W-:Y:S01]  /*2600*/  BSSY.RECONVERGENT B0, `(.L_x_88) ;  /* 0x0000015000007945 */ /* 0x000fe20003800200 */
[----:B------:R-:W-:Y:S01]  /*2610*/  UMOV UR10, 0x400 ;  /* 0x00000400000a7882 */ /* 0x000fe20000000000 */
[----:B-1----:R-:W-:Y:S02]  /*2620*/  ULEA UR8, UR9, UR4, 0x1 ;  /* 0x0000000409087291 */ /* 0x002fe4000f8e08ff */
[----:B0-----:R-:W-:-:S04]  /*2630*/  ULEA UR10, UR11, UR10, 0x18 ;  /* 0x0000000a0b0a7291 */ /* 0x001fc8000f8ec0ff */
[----:B------:R-:W-:-:S04]  /*2640*/  ULEA UR8, UR8, UR10, 0x2 ;  /* 0x0000000a08087291 */ /* 0x000fc8000f8e10ff */
[----:B------:R-:W-:-:S05]  /*2650*/  ULEA UR9, UR9, UR8, 0x2 ;  /* 0x0000000809097291 */ /* 0x000fca000f8e10ff */
[----:B------:R-:W-:Y:S04]  /*2660*/  LDS R0, [UR8] ;  /* 0x00000008ff007984 */ /* 0x000fe80008000800 */
        /* <DEDUP_REMOVED lines=10> */
.L_x_89:
[----:B------:R-:W-:Y:S01]  /*2710*/  FMUL.FTZ R27, R0, R17 ;  /* 0x00000011001b7220 */ /* 0x000fe20000410000 */
[----:B------:R-:W-:-:S03]  /*2720*/  FMUL.FTZ R17, R17, 0.5 ;  /* 0x3f00000011117820 */ /* 0x000fc60000410000 */
[----:B------:R-:W-:-:S04]  /*2730*/  FFMA R0, -R27, R27, R0 ;  /* 0x0000001b1b007223 */ /* 0x000fc80000000100 */
[----:B------:R-:W-:-:S07]  /*2740*/  FFMA R27, R0, R17, R27 ;  /* 0x00000011001b7223 */ /* 0x000fce000000001b */
.L_x_90:
[----:B------:R-:W-:Y:S05]  /*2750*/  BSYNC.RECONVERGENT B0 ;  /* 0x0000000000007941 */ /* 0x000fea0003800200 */
.L_x_88:
[----:B------:R-:W-:Y:S01]  /*2760*/  LDS R0, [UR8+0x4] ;  /* 0x00000408ff007984 */ /* 0x000fe20008000800 */
[----:B------:R-:W-:Y:S01]  /*2770*/  BSSY.RECONVERGENT B0, `(.L_x_91) ;  /* 0x0000010000007945 */ /* 0x000fe20003800200 */
[----:B------:R-:W-:Y:S02]  /*2780*/  FADD R32, R32, R27 ;  /* 0x0000001b20207221 */ /* 0x000fe40000000000 */
[----:B------:R-:W0:Y:S02]  /*2790*/  LDS R17, [UR9+0x4] ;  /* 0x00000409ff117984 */ /* 0x000e240008000800 */
        /* <DEDUP_REMOVED lines=9> */
.L_x_92:
[----:B------:R-:W-:Y:S01]  /*2830*/  FMUL.FTZ R27, R0, R17 ;  /* 0x00000011001b7220 */ /* 0x000fe20000410000 */
[----:B------:R-:W-:-:S03]  /*2840*/  FMUL.FTZ R17, R17, 0.5 ;  /* 0x3f00000011117820 */ /* 0x000fc60000410000 */
[----:B------:R-:W-:-:S04]  /*2850*/  FFMA R0, -R27, R27, R0 ;  /* 0x0000001b1b007223 */ /* 0x000fc80000000100 */
[----:B------:R-:W-:-:S07]  /*2860*/  FFMA R27, R0, R17, R27 ;  /* 0x00000011001b7223 */ /* 0x000fce000000001b */
.L_x_93:
[----:B------:R-:W-:Y:S05]  /*2870*/  BSYNC.RECONVERGENT B0 ;  /* 0x0000000000007941 */ /* 0x000fea0003800200 */
.L_x_91:
        /* <DEDUP_REMOVED lines=14> */
.L_x_96:
[----:B------:R-:W-:Y:S05]  /*2960*/  BRA `(.L_x_97) ;  /* 0x0000000000107947 */ /* 0x000fea0003800000 */
.L_x_95:
[----:B------:R-:W-:Y:S01]  /*2970*/  FMUL.FTZ R27, R0, R17 ;  /* 0x00000011001b7220 */ /* 0x000fe20000410000 */
[----:B------:R-:W-:-:S03]  /*2980*/  FMUL.FTZ R17, R17, 0.5 ;  /* 0x3f00000011117820 */ /* 0x000fc60000410000 */
[----:B------:R-:W-:-:S04]  /*2990*/  FFMA R0, -R27, R27, R0 ;  /* 0x0000001b1b007223 */ /* 0x000fc80000000100 */
[----:B------:R-:W-:-:S07]  /*29a0*/  FFMA R27, R0, R17, R27 ;  /* 0x00000011001b7223 */ /* 0x000fce000000001b */
.L_x_97:
[----:B------:R-:W-:Y:S05]  /*29b0*/  BSYNC.RECONVERGENT B0 ;  /* 0x0000000000007941 */ /* 0x000fea0003800200 */
.L_x_94:
        /* <DEDUP_REMOVED lines=14> */
.L_x_100:
[----:B------:R-:W-:Y:S05]  /*2aa0*/  BRA `(.L_x_101) ;  /* 0x0000000000107947 */ /* 0x000fea0003800000 */
.L_x_99:
[----:B------:R-:W-:Y:S01]  /*2ab0*/  FMUL.FTZ R27, R0, R17 ;  /* 0x00000011001b7220 */ /* 0x000fe20000410000 */
[----:B------:R-:W-:-:S03]  /*2ac0*/  FMUL.FTZ R17, R17, 0.5 ;  /* 0x3f00000011117820 */ /* 0x000fc60000410000 */
[----:B------:R-:W-:-:S04]  /*2ad0*/  FFMA R0, -R27, R27, R0 ;  /* 0x0000001b1b007223 */ /* 0x000fc80000000100 */
[----:B------:R-:W-:-:S07]  /*2ae0*/  FFMA R27, R0, R17, R27 ;  /* 0x00000011001b7223 */ /* 0x000fce000000001b */
.L_x_101:
[----:B------:R-:W-:Y:S05]  /*2af0*/  BSYNC.RECONVERGENT B0 ;  /* 0x0000000000007941 */ /* 0x000fea0003800200 */
.L_x_98:
[----:B------:R-:W-:Y:S01]  /*2b00*/  FADD R32, R32, R27 ;  /* 0x0000001b20207221 */ /* 0x000fe20000000000 */
[----:B------:R-:W-:-:S12]  /*2b10*/  UIADD3 UR4, UPT, UPT, UR4, 0x4, URZ ;  /* 0x0000000404047890 */ /* 0x000fd8000fffe0ff */
.L_x_87:
[----:B------:R-:W-:-:S09]  /*2b20*/  ULOP3.LUT UP0, UR8, UR15, 0x3, URZ, 0xc0, !UPT ;  /* 0x000000030f087892 */ /* 0x000fd2000f80c0ff */
[----:B------:R-:W-:Y:S05]  /*2b30*/  BRA.U !UP0, `(.L_x_86) ;  /* 0x0000000508387547 */ /* 0x000fea000b800000 */
[----:B------:R-:W-:-:S09]  /*2b40*/  UISETP.NE.AND UP0, UPT, UR8, 0x1, UPT ;  /* 0x000000010800788c */ /* 0x000fd2000bf05270 */
        /* <DEDUP_REMOVED lines=21> */
.L_x_105:
[----:B------:R-:W-:Y:S05]  /*2ca0*/  BRA `(.L_x_106) ;  /* 0x0000000000107947 */ /* 0x000fea0003800000 */
.L_x_104:
[----:B------:R-:W-:Y:S01]  /*2cb0*/  FMUL.FTZ R27, R0, R17 ;  /* 0x00000011001b7220 */ /* 0x000fe20000410000 */
[----:B------:R-:W-:-:S03]  /*2cc0*/  FMUL.FTZ R17, R17, 0.5 ;  /* 0x3f00000011117820 */ /* 0x000fc60000410000 */
[----:B------:R-:W-:-:S04]  /*2cd0*/  FFMA R0, -R27, R27, R0 ;  /* 0x0000001b1b007223 */ /* 0x000fc80000000100 */
[----:B------:R-:W-:-:S07]  /*2ce0*/  FFMA R27, R0, R17, R27 ;  /* 0x00000011001b7223 */ /* 0x000fce000000001b */
.L_x_106:
[----:B------:R-:W-:Y:S05]  /*2cf0*/  BSYNC.RECONVERGENT B0 ;  /* 0x0000000000007941 */ /* 0x000fea0003800200 */
.L_x_103:
        /* <DEDUP_REMOVED lines=14> */
.L_x_109:
[----:B------:R-:W-:Y:S05]  /*2de0*/  BRA `(.L_x_110) ;  /* 0x0000000000107947 */ /* 0x000fea0003800000 */
.L_x_108:
[----:B------:R-:W-:Y:S01]  /*2df0*/  FMUL.FTZ R27, R0, R17 ;  /* 0x00000011001b7220 */ /* 0x000fe20000410000 */
[----:B------:R-:W-:-:S03]  /*2e00*/  FMUL.FTZ R17, R17, 0.5 ;  /* 0x3f00000011117820 */ /* 0x000fc60000410000 */
[----:B------:R-:W-:-:S04]  /*2e10*/  FFMA R0, -R27, R27, R0 ;  /* 0x0000001b1b007223 */ /* 0x000fc80000000100 */
[----:B------:R-:W-:-:S07]  /*2e20*/  FFMA R27, R0, R17, R27 ;  /* 0x00000011001b7223 */ /* 0x000fce000000001b */
.L_x_110:
[----:B------:R-:W-:Y:S05]  /*2e30*/  BSYNC.RECONVERGENT B0 ;  /* 0x0000000000007941 */ /* 0x000fea0003800200 */
.L_x_107:
[----:B------:R-:W-:Y:S01]  /*2e40*/  FADD R32, R32, R27 ;  /* 0x0000001b20207221 */ /* 0x000fe20000000000 */
[----:B------:R-:W-:-:S12]  /*2e50*/  UIADD3 UR4, UPT, UPT, UR4, 0x2, URZ ;  /* 0x0000000204047890 */ /* 0x000fd8000fffe0ff */
.L_x_102:
[----:B------:R-:W-:-:S04]  /*2e60*/  ULOP3.LUT UR8, UR15, 0x1, URZ, 0xc0, !UPT ;  /* 0x000000010f087892 */ /* 0x000fc8000f8ec0ff */
[----:B------:R-:W-:-:S09]  /*2e70*/  UISETP.NE.U32.AND UP0, UPT, UR8, 0x1, UPT ;  /* 0x000000010800788c */ /* 0x000fd2000bf05070 */
[----:B------:R-:W-:Y:S05]  /*2e80*/  BRA.U UP0, `(.L_x_86) ;  /* 0x0000000100647547 */ /* 0x000fea000b800000 */
        /* <DEDUP_REMOVED lines=19> */
.L_x_112:
[----:B------:R-:W-:Y:S01]  /*2fc0*/  FMUL.FTZ R27, R0, R15 ;  /* 0x0000000f001b7220 */ /* 0x000fe20000410000 */
[----:B------:R-:W-:-:S03]  /*2fd0*/  FMUL.FTZ R15, R15, 0.5 ;  /* 0x3f0000000f0f7820 */ /* 0x000fc60000410000 */
[----:B------:R-:W-:-:S04]  /*2fe0*/  FFMA R0, -R27, R27, R0 ;  /* 0x0000001b1b007223 */ /* 0x000fc80000000100 */
[----:B------:R-:W-:-:S07]  /*2ff0*/  FFMA R27, R0, R15, R27 ;  /* 0x0000000f001b7223 */ /* 0x000fce000000001b */
.L_x_113:
[----:B------:R-:W-:Y:S05]  /*3000*/  BSYNC.RECONVERGENT B0 ;  /* 0x0000000000007941 */ /* 0x000fea0003800200 */
.L_x_111:
[----:B------:R-:W-:-:S07]  /*3010*/  FADD R32, R32, R27 ;  /* 0x0000001b20207221 */ /* 0x000fce0000000000 */
.L_x_86:
[----:B------:R-:W-:-:S06]  /*3020*/  UIADD3 UR5, UPT, UPT, UR5, 0x1, URZ ;  /* 0x0000000105057890 */ /* 0x000fcc000fffe0ff */
[----:B------:R-:W-:-:S04]  /*3030*/  I2FP.F32.U32 R15, UR5 ;  /* 0x00000005000f7c45 */ /* 0x000fc80008201000 */
[----:B------:R-:W-:-:S13]  /*3040*/  FSETP.GT.AND P0, PT, R26, R15, PT ;  /* 0x0000000f1a00720b */ /* 0x000fda0003f04000 */
[----:B------:R-:W-:Y:S05]  /*3050*/  @P0 BRA `(.L_x_114) ;  /* 0xffffffe800840947 */ /* 0x000fea000383ffff */
.L_x_56:
[----:B------:R-:W0:Y:S01]  /*3060*/  MUFU.RCP R0, R3 ;  /* 0x0000000300007308 */ /* 0x000e220000001000 */
[----:B------:R-:W-:Y:S07]  /*3070*/  BSSY.RECONVERGENT B0, `(.L_x_115) ;  /* 0x000000b000007945 */ /* 0x000fee0003800200 */
[----:B------:R-:W1:Y:S01]  /*3080*/  FCHK P0, R32, R3 ;  /* 0x0000000320007302 */ /* 0x000e620000000000 */
[----:B0-----:R-:W-:-:S04]  /*3090*/  FFMA R15, -R3, R0, 1 ;  /* 0x3f800000030f7423 */ /* 0x001fc80000000100 */
[----:B------:R-:W-:-:S04]  /*30a0*/  FFMA R15, R0, R15, R0 ;  /* 0x0000000f000f7223 */ /* 0x000fc80000000000 */
[----:B------:R-:W-:-:S04]  /*30b0*/  FFMA R0, R15, R32, RZ ;  /* 0x000000200f007223 */ /* 0x000fc800000000ff */
[----:B------:R-:W-:-:S04]  /*30c0*/  FFMA R17, -R3, R0, R32 ;  /* 0x0000000003117223 */ /* 0x000fc80000000120 */
[----:B------:R-:W-:Y:S01]  /*30d0*/  FFMA R15, R15, R17, R0 ;  /* 0x000000110f0f7223 */ /* 0x000fe20000000000 */
[----:B-1----:R-:W-:Y:S06]  /*30e0*/  @!P0 BRA `(.L_x_116) ;  /* 0x00000000000c8947 */ /* 0x002fec0003800000 */
[----:B------:R-:W-:-:S07]  /*30f0*/  MOV R24, 0x3110 ;  /* 0x0000311000187802 */ /* 0x000fce0000000f00 */
[----:B------:R-:W-:Y:S05]  /*3100*/  CALL.REL.NOINC `($__internal_1_$__cuda_sm3x_div_rn_noftz_f32_slowpath) ;  /* 0x00000000006c7944 */ /* 0x000fea0003c00000 */
[----:B------:R-:W-:-:S07]  /*3110*/  MOV R15, R0 ;  /* 0x00000000000f7202 */ /* 0x000fce0000000f00 */
.L_x_116:
[----:B------:R-:W-:Y:S05]  /*3120*/  BSYNC.RECONVERGENT B0 ;  /* 0x0000000000007941 */ /* 0x000fea0003800200 */
.L_x_115:
[----:B------:R0:W-:Y:S02]  /*3130*/  STG.E desc[UR12][R22.64], R15 ;  /* 0x0000000f16007986 */ /* 0x0001e4000c10190c */
.L_x_0:
[----:B------:R-:W-:Y:S05]  /*3140*/  @P2 BRA `(.L_x_117) ;  /* 0xffffffd000382947 */ /* 0x000fea000383ffff */
[----:B------:R-:W-:Y:S05]  /*3150*/  EXIT ;  /* 0x000000000000794d */ /* 0x000fea0003800000 */
        .weak           $__internal_0_$__cuda_sm20_sqrt_rn_f32_slowpath
        .type           $__internal_0_$__cuda_sm20_sqrt_rn_f32_slowpath,@function
        .size           $__internal_0_$__cuda_sm20_sqrt_rn_f32_slowpath,($__internal_1_$__cuda_sm3x_div_rn_noftz_f32_slowpath - $__internal_0_$__cuda_sm20_sqrt_rn_f32_slowpath)
$__internal_0_$__cuda_sm20_sqrt_rn_f32_slowpath:
[----:B------:R-:W-:-:S13]  /*3160*/  LOP3.LUT P1, RZ, R0, 0x7fffffff, RZ, 0xc0, !PT ;  /* 0x7fffffff00ff7812 */ /* 0x000fda000782c0ff */
[----:B------:R-:W-:Y:S01]  /*3170*/  @!P1 MOV R27, R0 ;  /* 0x00000000001b9202 */ /* 0x000fe20000000f00 */
[----:B------:R-:W-:Y:S06]  /*3180*/  @!P1 BRA `(.L_x_118) ;  /* 0x0000000000409947 */ /* 0x000fec0003800000 */
[----:B------:R-:W-:-:S13]  /*3190*/  FSETP.GEU.FTZ.AND P1, PT, R0, RZ, PT ;  /* 0x000000ff0000720b */ /* 0x000fda0003f3e000 */
[----:B------:R-:W-:Y:S01]  /*31a0*/  @!P1 MOV R27, 0x7fffffff ;  /* 0x7fffffff001b9802 */ /* 0x000fe20000000f00 */
[----:B------:R-:W-:Y:S06]  /*31b0*/  @!P1 BRA `(.L_x_118) ;  /* 0x0000000000349947 */ /* 0x000fec0003800000 */
[----:B------:R-:W-:-:S13]  /*31c0*/  FSETP.GTU.FTZ.AND P1, PT, |R0|, +INF , PT ;  /* 0x7f8000000000780b */ /* 0x000fda0003f3c200 */
[----:B------:R-:W-:Y:S01]  /*31d0*/  @P1 FADD.FTZ R27, R0, 1 ;  /* 0x3f800000001b1421 */ /* 0x000fe20000010000 */
[----:B------:R-:W-:Y:S06]  /*31e0*/  @P1 BRA `(.L_x_118) ;  /* 0x0000000000281947 */ /* 0x000fec0003800000 */
[----:B------:R-:W-:-:S13]  /*31f0*/  FSETP.NEU.FTZ.AND P1, PT, |R0|, +INF , PT ;  /* 0x7f8000000000780b */ /* 0x000fda0003f3d200 */
[----:B------:R-:W-:-:S04]  /*3200*/  @P1 FFMA R30, R0, 1.84467440737095516160e+19, RZ ;  /* 0x5f800000001e1823 */ /* 0x000fc800000000ff */
[----:B------:R-:W0:Y:S02]  /*3210*/  @P1 MUFU.RSQ R29, R30 ;  /* 0x0000001e001d1308 */ /* 0x000e240000001400 */
[----:B0-----:R-:W-:Y:S01]  /*3220*/  @P1 FMUL.FTZ R17, R30, R29 ;  /* 0x0000001d1e111220 */ /* 0x001fe20000410000 */
[----:B------:R-:W-:-:S03]  /*3230*/  @P1 FMUL.FTZ R28, R29, 0.5 ;  /* 0x3f0000001d1c1820 */ /* 0x000fc60000410000 */
[----:B------:R-:W-:-:S04]  /*3240*/  @P1 FADD.FTZ R27, -R17, -RZ ;  /* 0x800000ff111b1221 */ /* 0x000fc80000010100 */
[----:B------:R-:W-:Y:S01]  /*3250*/  @P1 FFMA R34, R17, R27, R30 ;  /* 0x0000001b11221223 */ /* 0x000fe2000000001e */
[----:B------:R-:W-:-:S03]  /*3260*/  @!P1 MOV R27, R0 ;  /* 0x00000000001b9202 */ /* 0x000fc60000000f00 */
[----:B------:R-:W-:-:S04]  /*3270*/  @P1 FFMA R28, R34, R28, R17 ;  /* 0x0000001c221c1223 */ /* 0x000fc80000000011 */
[----:B------:R-:W-:-:S07]  /*3280*/  @P1 FMUL.FTZ R27, R28, 2.3283064365386962891e-10 ;  /* 0x2f8000001c1b1820 */ /* 0x000fce0000410000 */
.L_x_118:
[----:B------:R-:W-:Y:S01]  /*3290*/  HFMA2 R29, -RZ, RZ, 0, 0 ;  /* 0x00000000ff1d7431 */ /* 0x000fe200000001ff */
[----:B------:R-:W-:-:S04]  /*32a0*/  MOV R28, R24 ;  /* 0x00000018001c7202 */ /* 0x000fc80000000f00 */
[----:B------:R-:W-:Y:S05]  /*32b0*/  RET.REL.NODEC R28 `(_Z17gpu_shared_memoryPfS_ii) ;  /* 0xffffffcc1c507950 */ /* 0x000fea0003c3ffff */
        .weak           $__internal_1_$__cuda_sm3x_div_rn_noftz_f32_slowpath
        .type           $__internal_1_$__cuda_sm3x_div_rn_noftz_f32_slowpath,@function
        .size           $__internal_1_$__cuda_sm3x_div_rn_noftz_f32_slowpath,(.L_x_132 - $__internal_1_$__cuda_sm3x_div_rn_noftz_f32_slowpath)
$__internal_1_$__cuda_sm3x_div_rn_noftz_f32_slowpath:
[----:B------:R-:W-:Y:S01]  /*32c0*/  SHF.R.U32.HI R15, RZ, 0x17, R3 ;  /* 0x00000017ff0f7819 */ /* 0x000fe20000011603 */
[----:B------:R-:W-:Y:S01]  /*32d0*/  BSSY.RECONVERGENT B1, `(.L_x_119) ;  /* 0x0000063000017945 */ /* 0x000fe20003800200 */
[----:B------:R-:W-:Y:S02]  /*32e0*/  SHF.R.U32.HI R0, RZ, 0x17, R32 ;  /* 0x00000017ff007819 */ /* 0x000fe40000011620 */
[----:B------:R-:W-:Y:S02]  /*32f0*/  LOP3.LUT R15, R15, 0xff, RZ, 0xc0, !PT ;  /* 0x000000ff0f0f7812 */ /* 0x000fe400078ec0ff */
[----:B------:R-:W-:Y:S02]  /*3300*/  LOP3.LUT R27, R0, 0xff, RZ, 0xc0, !PT ;  /* 0x000000ff001b7812 */ /* 0x000fe400078ec0ff */
[----:B------:R-:W-:Y:S02]  /*3310*/  IADD3 R0, PT, PT, R15, -0x1, RZ ;  /* 0xffffffff0f007810 */ /* 0x000fe40007ffe0ff */
[----:B------:R-:W-:-:S02]  /*3320*/  IADD3 R26, PT, PT, R27, -0x1, RZ ;  /* 0xffffffff1b1a7810 */ /* 0x000fc40007ffe0ff */
[----:B------:R-:W-:Y:S02]  /*3330*/  ISETP.GT.U32.AND P0, PT, R0, 0xfd, PT ;  /* 0x000000fd0000780c */ /* 0x000fe40003f04070 */
[----:B------:R-:W-:Y:S02]  /*3340*/  MOV R25, R3 ;  /* 0x0000000300197202 */ /* 0x000fe40000000f00 */
[----:B------:R-:W-:-:S13]  /*3350*/  ISETP.GT.U32.OR P0, PT, R26, 0xfd, P0 ;  /* 0x000000fd1a00780c */ /* 0x000fda0000704470 */
[----:B------:R-:W-:Y:S01]  /*3360*/  @!P0 MOV R17, RZ ;  /* 0x000000ff00118202 */ /* 0x000fe20000000f00 */
[----:B------:R-:W-:Y:S06]  /*3370*/  @!P0 BRA `(.L_x_120) ;  /* 0x00000000005c8947 */ /* 0x000fec0003800000 */
[----:B------:R-:W-:Y:S02]  /*3380*/  FSETP.GTU.FTZ.AND P0, PT, |R32|, +INF , PT ;  /* 0x7f8000002000780b */ /* 0x000fe40003f1c200 */
[----:B------:R-:W-:-:S04]  /*3390*/  FSETP.GTU.FTZ.AND P1, PT, |R3|, +INF , PT ;  /* 0x7f8000000300780b */ /* 0x000fc80003f3c200 */
[----:B------:R-:W-:-:S13]  /*33a0*/  PLOP3.LUT P0, PT, P0, P1, PT, 0xf8, 0x8f ;  /* 0x00000000008f781c */ /* 0x000fda0000703f70 */
[----:B------:R-:W-:Y:S05]  /*33b0*/  @P0 BRA `(.L_x_121) ;  /* 0x00000004004c0947 */ /* 0x000fea0003800000 */
[----:B------:R-:W-:-:S13]  /*33c0*/  LOP3.LUT P0, RZ, R25, 0x7fffffff, R32, 0xc8, !PT ;  /* 0x7fffffff19ff7812 */ /* 0x000fda000780c820 */
[----:B------:R-:W-:Y:S05]  /*33d0*/  @!P0 BRA `(.L_x_122) ;  /* 0x00000004003c8947 */ /* 0x000fea0003800000 */
[C---:B------:R-:W-:Y:S02]  /*33e0*/  FSETP.NEU.FTZ.AND P3, PT, |R32|.reuse, +INF , PT ;  /* 0x7f8000002000780b */ /* 0x040fe40003f7d200 */
[----:B------:R-:W-:Y:S02]  /*33f0*/  FSETP.NEU.FTZ.AND P1, PT, |R3|, +INF , PT ;  /* 0x7f8000000300780b */ /* 0x000fe40003f3d200 */
[----:B------:R-:W-:-:S11]  /*3400*/  FSETP.NEU.FTZ.AND P0, PT, |R32|, +INF , PT ;  /* 0x7f8000002000780b */ /* 0x000fd60003f1d200 */
[----:B------:R-:W-:Y:S05]  /*3410*/  @!P1 BRA !P3, `(.L_x_122) ;  /* 0x00000004002c9947 */ /* 0x000fea0005800000 */
[----:B------:R-:W-:-:S04]  /*3420*/  LOP3.LUT P3, RZ, R32, 0x7fffffff, RZ, 0xc0, !PT ;  /* 0x7fffffff20ff7812 */ /* 0x000fc8000786c0ff */
[----:B------:R-:W-:-:S13]  /*3430*/  PLOP3.LUT P1, PT, P1, P3, PT, 0x2f, 0xf2 ;  /* 0x0000000000f2781c */ /* 0x000fda0000f26577 */
[----:B------:R-:W-:Y:S05]  /*3440*/  @P1 BRA `(.L_x_123) ;  /* 0x0000000400181947 */ /* 0x000fea0003800000 */
[----:B------:R-:W-:-:S04]  /*3450*/  LOP3.LUT P1, RZ, R25, 0x7fffffff, RZ, 0xc0, !PT ;  /* 0x7fffffff19ff7812 */ /* 0x000fc8000782c0ff */
[----:B------:R-:W-:-:S13]  /*3460*/  PLOP3.LUT P0, PT, P0, P1, PT, 0x2f, 0xf2 ;  /* 0x0000000000f2781c */ /* 0x000fda0000702577 */
[----:B------:R-:W-:Y:S05]  /*3470*/  @P0 BRA `(.L_x_124) ;  /* 0x0000000400000947 */ /* 0x000fea0003800000 */
[----:B------:R-:W-:Y:S02]  /*3480*/  ISETP.GE.AND P0, PT, R26, RZ, PT ;  /* 0x000000ff1a00720c */ /* 0x000fe40003f06270 */
[----:B------:R-:W-:-:S11]  /*3490*/  ISETP.GE.AND P1, PT, R0, RZ, PT ;  /* 0x000000ff0000720c */ /* 0x000fd60003f26270 */
[----:B------:R-:W-:Y:S01]  /*34a0*/  @P0 MOV R17, RZ ;  /* 0x000000ff00110202 */ /* 0x000fe20000000f00 */
[----:B------:R-:W-:Y:S01]  /*34b0*/  @!P0 FFMA R32, R32, 1.84467440737095516160e+19, RZ ;  /* 0x5f80000020208823 */ /* 0x000fe200000000ff */
[----:B------:R-:W-:Y:S01]  /*34c0*/  @!P0 MOV R17, 0xffffffc0 ;  /* 0xffffffc000118802 */ /* 0x000fe20000000f00 */
[----:B------:R-:W-:-:S03]  /*34d0*/  @!P1 FFMA R25, R3, 1.84467440737095516160e+19, RZ ;  /* 0x5f80000003199823 */ /* 0x000fc600000000ff */
[----:B------:R-:W-:-:S07]  /*34e0*/  @!P1 IADD3 R17, PT, PT, R17, 0x40, RZ ;  /* 0x0000004011119810 */ /* 0x000fce0007ffe0ff */
.L_x_120:
[----:B------:R-:W-:Y:S01]  /*34f0*/  LEA R0, R15, 0xc0800000, 0x17 ;  /* 0xc08000000f007811 */ /* 0x000fe200078eb8ff */
[----:B------:R-:W-:Y:S01]  /*3500*/  BSSY.RECONVERGENT B2, `(.L_x_125) ;  /* 0x0000036000027945 */ /* 0x000fe20003800200 */
[----:B------:R-:W-:Y:S02]  /*3510*/  IADD3 R27, PT, PT, R27, -0x7f, RZ ;  /* 0xffffff811b1b7810 */ /* 0x000fe40007ffe0ff */
[----:B------:R-:W-:-:S03]  /*3520*/  IADD3 R28, PT, PT, -R0, R25, RZ ;  /* 0x00000019001c7210 */ /* 0x000fc60007ffe1ff */
[C---:B------:R-:W-:Y:S01]  /*3530*/  IMAD R0, R27.reuse, -0x800000, R32 ;  /* 0xff8000001b007824 */ /* 0x040fe200078e0220 */
[----:B------:R0:W1:Y:S01]  /*3540*/  MUFU.RCP R25, R28 ;  /* 0x0000001c00197308 */ /* 0x0000620000001000 */
[----:B------:R-:W-:Y:S01]  /*3550*/  FADD.FTZ R29, -R28, -RZ ;  /* 0x800000ff1c1d7221 */ /* 0x000fe20000010100 */
[----:B0-----:R-:W-:-:S04]  /*3560*/  IADD3 R28, PT, PT, R27, 0x7f, -R15 ;  /* 0x0000007f1b1c7810 */ /* 0x001fc80007ffe80f */
[----:B------:R-:W-:Y:S01]  /*3570*/  IADD3 R28, PT, PT, R28, R17, RZ ;  /* 0x000000111c1c7210 */ /* 0x000fe20007ffe0ff */
[----:B-1----:R-:W-:-:S04]  /*3580*/  FFMA R26, R25, R29, 1 ;  /* 0x3f800000191a7423 */ /* 0x002fc8000000001d */
[----:B------:R-:W-:-:S04]  /*3590*/  FFMA R25, R25, R26, R25 ;  /* 0x0000001a19197223 */ /* 0x000fc80000000019 */
[----:B------:R-:W-:-:S04]  /*35a0*/  FFMA R26, R0, R25, RZ ;  /* 0x00000019001a7223 */ /* 0x000fc800000000ff */
[----:B------:R-:W-:-:S04]  /*35b0*/  FFMA R30, R29, R26, R0 ;  /* 0x0000001a1d1e7223 */ /* 0x000fc80000000000 */
[----:B------:R-:W-:-:S04]  /*35c0*/  FFMA R26, R25, R30, R26 ;  /* 0x0000001e191a7223 */ /* 0x000fc8000000001a */
[----:B------:R-:W-:-:S04]  /*35d0*/  FFMA R29, R29, R26, R0 ;  /* 0x0000001a1d1d7223 */ /* 0x000fc80000000000 */
[----:B------:R-:W-:-:S05]  /*35e0*/  FFMA R0, R25, R29, R26 ;  /* 0x0000001d19007223 */ /* 0x000fca000000001a */
[----:B------:R-:W-:-:S04]  /*35f0*/  SHF.R.U32.HI R15, RZ, 0x17, R0 ;  /* 0x00000017ff0f7819 */ /* 0x000fc80000011600 */
[----:B------:R-:W-:-:S04]  /*3600*/  LOP3.LUT R15, R15, 0xff, RZ, 0xc0, !PT ;  /* 0x000000ff0f0f7812 */ /* 0x000fc800078ec0ff */
[----:B------:R-:W-:-:S04]  /*3610*/  IADD3 R27, PT, PT, R15, R28, RZ ;  /* 0x0000001c0f1b7210 */ /* 0x000fc80007ffe0ff */
[----:B------:R-:W-:-:S04]  /*3620*/  IADD3 R15, PT, PT, R27, -0x1, RZ ;  /* 0xffffffff1b0f7810 */ /* 0x000fc80007ffe0ff */
[----:B------:R-:W-:-:S13]  /*3630*/  ISETP.GE.U32.AND P0, PT, R15, 0xfe, PT ;  /* 0x000000fe0f00780c */ /* 0x000fda0003f06070 */
[----:B------:R-:W-:Y:S05]  /*3640*/  @!P0 BRA `(.L_x_126) ;  /* 0x0000000000808947 */ /* 0x000fea0003800000 */
[----:B------:R-:W-:-:S13]  /*3650*/  ISETP.GT.AND P0, PT, R27, 0xfe, PT ;  /* 0x000000fe1b00780c */ /* 0x000fda0003f04270 */
[----:B------:R-:W-:Y:S05]  /*3660*/  @P0 BRA `(.L_x_127) ;  /* 0x00000000006c0947 */ /* 0x000fea0003800000 */
[----:B------:R-:W-:-:S13]  /*3670*/  ISETP.GE.AND P0, PT, R27, 0x1, PT ;  /* 0x000000011b00780c */ /* 0x000fda0003f06270 */
[----:B------:R-:W-:Y:S05]  /*3680*/  @P0 BRA `(.L_x_128) ;  /* 0x0000000000740947 */ /* 0x000fea0003800000 */
[----:B------:R-:W-:Y:S02]  /*3690*/  ISETP.GE.AND P0, PT, R27, -0x18, PT ;  /* 0xffffffe81b00780c */ /* 0x000fe40003f06270 */
[----:B------:R-:W-:-:S11]  /*36a0*/  LOP3.LUT R0, R0, 0x80000000, RZ, 0xc0, !PT ;  /* 0x8000000000007812 */ /* 0x000fd600078ec0ff */
[----:B------:R-:W-:Y:S05]  /*36b0*/  @!P0 BRA `(.L_x_128) ;  /* 0x0000000000688947 */ /* 0x000fea0003800000 */
[-CC-:B------:R-:W-:Y:S01]  /*36c0*/  FFMA.RZ R15, R25, R29.reuse, R26.reuse ;  /* 0x0000001d190f7223 */ /* 0x180fe2000000c01a */
[C---:B------:R-:W-:Y:S02]  /*36d0*/  IADD3 R28, PT, PT, R27.reuse, 0x20, RZ ;  /* 0x000000201b1c7810 */ /* 0x040fe40007ffe0ff */
[----:B------:R-:W-:Y:S02]  /*36e0*/  ISETP.NE.AND P3, PT, R27, RZ, PT ;  /* 0x000000ff1b00720c */ /* 0x000fe40003f65270 */
[----:B------:R-:W-:Y:S01]  /*36f0*/  LOP3.LUT R17, R15, 0x7fffff, RZ, 0xc0, !PT ;  /* 0x007fffff0f117812 */ /* 0x000fe200078ec0ff */
[CCC-:B------:R-:W-:Y:S01]  /*3700*/  FFMA.RP R15, R25.reuse, R29.reuse, R26.reuse ;  /* 0x0000001d190f7223 */ /* 0x1c0fe2000000801a */
[----:B------:R-:W-:Y:S01]  /*3710*/  FFMA.RM R26, R25, R29, R26 ;  /* 0x0000001d191a7223 */ /* 0x000fe2000000401a */
[----:B------:R-:W-:Y:S02]  /*3720*/  ISETP.NE.AND P1, PT, R27, RZ, PT ;  /* 0x000000ff1b00720c */ /* 0x000fe40003f25270 */
[----:B------:R-:W-:-:S02]  /*3730*/  LOP3.LUT R17, R17, 0x800000, RZ, 0xfc, !PT ;  /* 0x0080000011117812 */ /* 0x000fc400078efcff */
[----:B------:R-:W-:Y:S02]  /*3740*/  IADD3 R25, PT, PT, -R27, RZ, RZ ;  /* 0x000000ff1b197210 */ /* 0x000fe40007ffe1ff */
[----:B------:R-:W-:Y:S02]  /*3750*/  SHF.L.U32 R28, R17, R28, RZ ;  /* 0x0000001c111c7219 */ /* 0x000fe400000006ff */
[----:B------:R-:W-:Y:S02]  /*3760*/  FSETP.NEU.FTZ.AND P0, PT, R15, R26, PT ;  /* 0x0000001a0f00720b */ /* 0x000fe40003f1d000 */
[----:B------:R-:W-:Y:S02]  /*3770*/  SEL R26, R25, RZ, P3 ;  /* 0x000000ff191a7207 */ /* 0x000fe40001800000 */
[----:B------:R-:W-:Y:S02]  /*3780*/  ISETP.NE.AND P1, PT, R28, RZ, P1 ;  /* 0x000000ff1c00720c */ /* 0x000fe40000f25270 */
[----:B------:R-:W-:-:S02]  /*3790*/  SHF.R.U32.HI R26, RZ, R26, R17 ;  /* 0x0000001aff1a7219 */ /* 0x000fc40000011611 */
[----:B------:R-:W-:Y:S02]  /*37a0*/  PLOP3.LUT P0, PT, P0, P1, PT, 0xf8, 0x8f ;  /* 0x00000000008f781c */ /* 0x000fe40000703f70 */
[----:B------:R-:W-:Y:S02]  /*37b0*/  SHF.R.U32.HI R28, RZ, 0x1, R26 ;  /* 0x00000001ff1c7819 */ /* 0x000fe4000001161a */
[----:B------:R-:W-:-:S04]  /*37c0*/  SEL R15, RZ, 0x1, !P0 ;  /* 0x00000001ff0f7807 */ /* 0x000fc80004000000 */
[----:B------:R-:W-:-:S04]  /*37d0*/  LOP3.LUT R15, R15, 0x1, R28, 0xf8, !PT ;  /* 0x000000010f0f7812 */ /* 0x000fc800078ef81c */
[----:B------:R-:W-:-:S04]  /*37e0*/  LOP3.LUT R15, R15, R26, RZ, 0xc0, !PT ;  /* 0x0000001a0f0f7212 */ /* 0x000fc800078ec0ff */
[----:B------:R-:W-:-:S04]  /*37f0*/  IADD3 R15, PT, PT, R28, R15, RZ ;  /* 0x0000000f1c0f7210 */ /* 0x000fc80007ffe0ff */
[----:B------:R-:W-:Y:S01]  /*3800*/  LOP3.LUT R0, R15, R0, RZ, 0xfc, !PT ;  /* 0x000000000f007212 */ /* 0x000fe200078efcff */
[----:B------:R-:W-:Y:S06]  /*3810*/  BRA `(.L_x_128) ;  /* 0x0000000000107947 */ /* 0x000fec0003800000 */
.L_x_127:
[----:B------:R-:W-:-:S04]  /*3820*/  LOP3.LUT R0, R0, 0x80000000, RZ, 0xc0, !PT ;  /* 0x8000000000007812 */ /* 0x000fc800078ec0ff */
[----:B------:R-:W-:Y:S01]  /*3830*/  LOP3.LUT R0, R0, 0x7f800000, RZ, 0xfc, !PT ;  /* 0x7f80000000007812 */ /* 0x000fe200078efcff */
[----:B------:R-:W-:Y:S06]  /*3840*/  BRA `(.L_x_128) ;  /* 0x0000000000047947 */ /* 0x000fec0003800000 */
.L_x_126:
[----:B------:R-:W-:-:S07]  /*3850*/  LEA R0, R28, R0, 0x17 ;  /* 0x000000001c007211 */ /* 0x000fce00078eb8ff */
.L_x_128:
[----:B------:R-:W-:Y:S05]  /*3860*/  BSYNC.RECONVERGENT B2 ;  /* 0x0000000000027941 */ /* 0x000fea0003800200 */
.L_x_125:
[----:B------:R-:W-:Y:S05]  /*3870*/  BRA `(.L_x_129) ;  /* 0x0000000000207947 */ /* 0x000fea0003800000 */
.L_x_124:
[----:B------:R-:W-:-:S04]  /*3880*/  LOP3.LUT R0, R25, 0x80000000, R32, 0x48, !PT ;  /* 0x8000000019007812 */ /* 0x000fc800078e4820 */
[----:B------:R-:W-:Y:S01]  /*3890*/  LOP3.LUT R0, R0, 0x7f800000, RZ, 0xfc, !PT ;  /* 0x7f80000000007812 */ /* 0x000fe200078efcff */
[----:B------:R-:W-:Y:S06]  /*38a0*/  BRA `(.L_x_129) ;  /* 0x0000000000147947 */ /* 0x000fec0003800000 */
.L_x_123:
[----:B------:R-:W-:Y:S01]  /*38b0*/  LOP3.LUT R0, R25, 0x80000000, R32, 0x48, !PT ;  /* 0x8000000019007812 */ /* 0x000fe200078e4820 */
[----:B------:R-:W-:Y:S06]  /*38c0*/  BRA `(.L_x_129) ;  /* 0x00000000000c7947 */ /* 0x000fec0003800000 */
.L_x_122:
[----:B------:R-:W0:Y:S01]  /*38d0*/  MUFU.RSQ R0, -QNAN ;  /* 0xffc0000000007908 */ /* 0x000e220000001400 */
[----:B------:R-:W-:Y:S05]  /*38e0*/  BRA `(.L_x_129) ;  /* 0x0000000000047947 */ /* 0x000fea0003800000 */
.L_x_121:
[----:B------:R-:W-:-:S07]  /*38f0*/  FADD.FTZ R0, R32, R3 ;  /* 0x0000000320007221 */ /* 0x000fce0000010000 */
.L_x_129:
[----:B------:R-:W-:Y:S05]  /*3900*/  BSYNC.RECONVERGENT B1 ;  /* 0x0000000000017941 */ /* 0x000fea0003800200 */
.L_x_119:
[----:B------:R-:W-:-:S04]  /*3910*/  HFMA2 R25, -RZ, RZ, 0, 0 ;  /* 0x00000000ff197431 */ /* 0x000fc800000001ff */
[----:B0-----:R-:W-:Y:S05]  /*3920*/  RET.REL.NODEC R24 `(_Z17gpu_shared_memoryPfS_ii) ;  /* 0xffffffc418b47950 */ /* 0x001fea0003c3ffff */
.L_x_130:
[----:B------:R-:W-:-:S00]  /*3930*/  BRA `(.L_x_130) ;  /* 0xfffffffc00fc7947 */ /* 0x000fc0000383ffff */
[----:B------:R-:W-:-:S00]  /*3940*/  NOP ;  /* 0x0000000000007918 */ /* 0x000fc00000000000 */
        /* <DEDUP_REMOVED lines=11> */
.L_x_132:


//--------------------- .nv.shared._Z17gpu_shared_memoryPfS_ii --------------------------
	.section	.nv.shared._Z17gpu_shared_memoryPfS_ii,"aw",@nobits
	.sectionflags	@""
	.align	16
	.zero		1024


//--------------------- .nv.shared.reserved.0     --------------------------
	.section	.nv.shared.reserved.0,"aw",@nobits
	.weak		__nv_reservedSMEM_offset_0_alias
	.size		__nv_reservedSMEM_offset_0_alias, 0, 64
	.other		__nv_reservedSMEM_offset_0_alias,@"STO_CUDA_RESERVED_SHARED STV_DEFAULT"
__nv_reservedSMEM_offset_0_alias:
	.zero		0
	.zero		64


//--------------------- .nv.constant0._Z17gpu_shared_memoryPfS_ii --------------------------
	.section	.nv.constant0._Z17gpu_shared_memoryPfS_ii,"a",@progbits
	.sectionflags	@""
	.align	4
.nv.constant0._Z17gpu_shared_memoryPfS_ii:
	.zero		920


//--------------------- SYMBOLS --------------------------

	.type		.nv.reservedSmem.offset0,@object
	.size		.nv.reservedSmem.offset0,0x4
	.type		.nv.reservedSmem.cap,@object
	.size		.nv.reservedSmem.cap,0x4
